//
// Generated by NVIDIA NVVM Compiler
//
// Compiler Build ID: CL-36424714
// Cuda compilation tools, release 13.0, V13.0.88
// Based on NVVM 20.0.0
//

.version 9.0
.target sm_100
.address_size 64

	// .globl	_Z9classicKSPfS_
.const .align 4 .b8 disc[20];
.extern .shared .align 16 .b8 temper[];

.visible .entry _Z9classicKSPfS_(
	.param .u64 .ptr .align 1 _Z9classicKSPfS__param_0,
	.param .u64 .ptr .align 1 _Z9classicKSPfS__param_1
)
{
	.reg .b32 	%r<16>;
	.reg .b32 	%f<55>;
	.reg .b64 	%rd<23>;

	ld.param.u64 	%rd1, [_Z9classicKSPfS__param_0];
	ld.param.u64 	%rd2, [_Z9classicKSPfS__param_1];
	cvta.to.global.u64 	%rd3, %rd2;
	cvta.to.global.u64 	%rd4, %rd1;
	mov.u32 	%r1, %ntid.x;
	mov.u32 	%r2, %ctaid.x;
	mov.u32 	%r3, %tid.x;
	mad.lo.s32 	%r4, %r1, %r2, %r3;
	mov.u32 	%r5, %nctaid.x;
	mad.lo.s32 	%r6, %r1, %r5, -1;
	mul.wide.s32 	%rd5, %r4, 4;
	add.s64 	%rd6, %rd4, %rd5;
	ld.global.f32 	%f1, [%rd6];
	add.s32 	%r7, %r4, -2;
	and.b32  	%r8, %r7, %r6;
	mul.wide.s32 	%rd7, %r8, 4;
	add.s64 	%rd8, %rd4, %rd7;
	ld.global.f32 	%f2, [%rd8];
	add.s32 	%r9, %r4, -1;
	and.b32  	%r10, %r9, %r6;
	mul.wide.s32 	%rd9, %r10, 4;
	add.s64 	%rd10, %rd4, %rd9;
	ld.global.f32 	%f3, [%rd10];
	and.b32  	%r11, %r4, %r6;
	mul.wide.s32 	%rd11, %r11, 4;
	add.s64 	%rd12, %rd4, %rd11;
	ld.global.f32 	%f4, [%rd12];
	add.s32 	%r12, %r4, 1;
	and.b32  	%r13, %r12, %r6;
	mul.wide.s32 	%rd13, %r13, 4;
	add.s64 	%rd14, %rd4, %rd13;
	ld.global.f32 	%f5, [%rd14];
	add.s32 	%r14, %r4, 2;
	and.b32  	%r15, %r14, %r6;
	mul.wide.s32 	%rd15, %r15, 4;
	add.s64 	%rd16, %rd4, %rd15;
	ld.global.f32 	%f6, [%rd16];
	ld.const.f32 	%f7, [disc+16];
	mul.f32 	%f8, %f5, %f5;
	mul.f32 	%f9, %f3, %f3;
	sub.f32 	%f10, %f8, %f9;
	ld.const.f32 	%f11, [disc];
	mul.f32 	%f12, %f11, 0f40800000;
	div.rn.f32 	%f13, %f10, %f12;
	add.f32 	%f14, %f3, %f5;
	add.f32 	%f15, %f4, %f4;
	sub.f32 	%f16, %f14, %f15;
	ld.const.f32 	%f17, [disc+4];
	div.rn.f32 	%f18, %f16, %f17;
	add.f32 	%f19, %f13, %f18;
	mul.f32 	%f20, %f3, 0f40800000;
	sub.f32 	%f21, %f2, %f20;
	fma.rn.f32 	%f22, %f4, 0f40C00000, %f21;
	mul.f32 	%f23, %f5, 0f40800000;
	sub.f32 	%f24, %f22, %f23;
	add.f32 	%f25, %f6, %f24;
	ld.const.f32 	%f26, [disc+8];
	div.rn.f32 	%f27, %f25, %f26;
	add.f32 	%f28, %f19, %f27;
	mul.f32 	%f29, %f7, %f28;
	sub.f32 	%f30, %f4, %f29;
	add.s64 	%rd17, %rd3, %rd5;
	st.global.f32 	[%rd17], %f30;
	add.s64 	%rd18, %rd3, %rd7;
	ld.global.f32 	%f31, [%rd18];
	add.s64 	%rd19, %rd3, %rd9;
	ld.global.f32 	%f32, [%rd19];
	add.s64 	%rd20, %rd3, %rd11;
	ld.global.f32 	%f33, [%rd20];
	add.s64 	%rd21, %rd3, %rd13;
	ld.global.f32 	%f34, [%rd21];
	add.s64 	%rd22, %rd3, %rd15;
	ld.global.f32 	%f35, [%rd22];
	mul.f32 	%f36, %f34, %f34;
	mul.f32 	%f37, %f32, %f32;
	sub.f32 	%f38, %f36, %f37;
	div.rn.f32 	%f39, %f38, %f12;
	add.f32 	%f40, %f32, %f34;
	add.f32 	%f41, %f33, %f33;
	sub.f32 	%f42, %f40, %f41;
	div.rn.f32 	%f43, %f42, %f17;
	add.f32 	%f44, %f39, %f43;
	mul.f32 	%f45, %f32, 0f40800000;
	sub.f32 	%f46, %f31, %f45;
	fma.rn.f32 	%f47, %f33, 0f40C00000, %f46;
	mul.f32 	%f48, %f34, 0f40800000;
	sub.f32 	%f49, %f47, %f48;
	add.f32 	%f50, %f35, %f49;
	div.rn.f32 	%f51, %f50, %f26;
	add.f32 	%f52, %f44, %f51;
	mul.f32 	%f53, %f7, %f52;
	sub.f32 	%f54, %f1, %f53;
	st.global.f32 	[%rd17], %f54;
	ret;

}
	// .globl	_Z10upTrianglePfS_S_
.visible .entry _Z10upTrianglePfS_S_(
	.param .u64 .ptr .align 1 _Z10upTrianglePfS_S__param_0,
	.param .u64 .ptr .align 1 _Z10upTrianglePfS_S__param_1,
	.param .u64 .ptr .align 1 _Z10upTrianglePfS_S__param_2
)
{
	.reg .pred 	%p<26>;
	.reg .b32 	%r<64>;
	.reg .b32 	%f<184>;
	.reg .b64 	%rd<12>;

	ld.param.u64 	%rd3, [_Z10upTrianglePfS_S__param_0];
	ld.param.u64 	%rd1, [_Z10upTrianglePfS_S__param_1];
	ld.param.u64 	%rd2, [_Z10upTrianglePfS_S__param_2];
	mov.u32 	%r20, %ntid.x;
	mov.u32 	%r21, %ctaid.x;
	mov.u32 	%r22, %tid.x;
	mad.lo.s32 	%r3, %r20, %r21, %r22;
	cvta.to.global.u64 	%rd4, %rd3;
	mul.wide.s32 	%rd5, %r3, 4;
	add.s64 	%rd6, %rd4, %rd5;
	ld.global.f32 	%f1, [%rd6];
	shl.b32 	%r23, %r22, 2;
	mov.u32 	%r24, temper;
	add.s32 	%r4, %r24, %r23;
	st.shared.f32 	[%r4], %f1;
	setp.lt.u32 	%p1, %r22, 2;
	add.s32 	%r25, %r20, -2;
	setp.ge.u32 	%p2, %r22, %r25;
	or.pred  	%p3, %p1, %p2;
	@%p3 bra 	$L__BB1_2;
	ld.shared.f32 	%f6, [%r4+-8];
	ld.shared.f32 	%f7, [%r4+-4];
	ld.shared.f32 	%f8, [%r4+4];
	ld.shared.f32 	%f9, [%r4+8];
	ld.const.f32 	%f10, [disc+16];
	mul.f32 	%f11, %f8, %f8;
	mul.f32 	%f12, %f7, %f7;
	sub.f32 	%f13, %f11, %f12;
	ld.const.f32 	%f14, [disc];
	mul.f32 	%f15, %f14, 0f40800000;
	div.rn.f32 	%f16, %f13, %f15;
	add.f32 	%f17, %f7, %f8;
	add.f32 	%f18, %f1, %f1;
	sub.f32 	%f19, %f17, %f18;
	ld.const.f32 	%f20, [disc+4];
	div.rn.f32 	%f21, %f19, %f20;
	add.f32 	%f22, %f16, %f21;
	mul.f32 	%f23, %f7, 0f40800000;
	sub.f32 	%f24, %f6, %f23;
	fma.rn.f32 	%f25, %f1, 0f40C00000, %f24;
	mul.f32 	%f26, %f8, 0f40800000;
	sub.f32 	%f27, %f25, %f26;
	add.f32 	%f28, %f27, %f9;
	ld.const.f32 	%f29, [disc+8];
	div.rn.f32 	%f30, %f28, %f29;
	add.f32 	%f31, %f22, %f30;
	mul.f32 	%f32, %f10, %f31;
	sub.f32 	%f33, %f1, %f32;
	shl.b32 	%r26, %r20, 2;
	add.s32 	%r27, %r4, %r26;
	st.shared.f32 	[%r27], %f33;
$L__BB1_2:
	bar.sync 	0;
	setp.lt.u32 	%p4, %r20, 10;
	@%p4 bra 	$L__BB1_21;
	shr.u32 	%r29, %r20, 1;
	shl.b32 	%r30, %r20, 2;
	add.s32 	%r5, %r4, %r30;
	ld.const.f32 	%f2, [disc+16];
	ld.const.f32 	%f34, [disc];
	mul.f32 	%f3, %f34, 0f40800000;
	ld.const.f32 	%f4, [disc+4];
	ld.const.f32 	%f5, [disc+8];
	max.u32 	%r31, %r29, 8;
	add.s32 	%r6, %r31, -5;
	setp.lt.u32 	%p5, %r6, 4;
	mov.b32 	%r63, 4;
	@%p5 bra 	$L__BB1_15;
	shr.u32 	%r33, %r6, 2;
	add.s32 	%r34, %r33, 1;
	add.s32 	%r61, %r20, -4;
	and.b32  	%r35, %r34, 2147483646;
	neg.s32 	%r60, %r35;
	mov.b32 	%r62, 0;
$L__BB1_5:
	add.s32 	%r12, %r62, 4;
	setp.ge.u32 	%p6, %r22, %r61;
	setp.lt.u32 	%p7, %r22, %r12;
	or.pred  	%p8, %p6, %p7;
	@%p8 bra 	$L__BB1_7;
	ld.shared.f32 	%f35, [%r5+-8];
	ld.shared.f32 	%f36, [%r5+-4];
	ld.shared.f32 	%f37, [%r5];
	ld.shared.f32 	%f38, [%r4];
	ld.shared.f32 	%f39, [%r5+4];
	ld.shared.f32 	%f40, [%r5+8];
	mul.f32 	%f41, %f39, %f39;
	mul.f32 	%f42, %f36, %f36;
	sub.f32 	%f43, %f41, %f42;
	div.rn.f32 	%f44, %f43, %f3;
	add.f32 	%f45, %f36, %f39;
	add.f32 	%f46, %f37, %f37;
	sub.f32 	%f47, %f45, %f46;
	div.rn.f32 	%f48, %f47, %f4;
	add.f32 	%f49, %f44, %f48;
	mul.f32 	%f50, %f36, 0f40800000;
	sub.f32 	%f51, %f35, %f50;
	fma.rn.f32 	%f52, %f37, 0f40C00000, %f51;
	mul.f32 	%f53, %f39, 0f40800000;
	sub.f32 	%f54, %f52, %f53;
	add.f32 	%f55, %f54, %f40;
	div.rn.f32 	%f56, %f55, %f5;
	add.f32 	%f57, %f49, %f56;
	mul.f32 	%f58, %f2, %f57;
	sub.f32 	%f59, %f38, %f58;
	st.shared.f32 	[%r4], %f59;
$L__BB1_7:
	bar.sync 	0;
	add.s32 	%r36, %r61, -2;
	setp.ge.u32 	%p9, %r22, %r36;
	add.s32 	%r13, %r12, 2;
	setp.lt.u32 	%p10, %r22, %r13;
	or.pred  	%p11, %p9, %p10;
	@%p11 bra 	$L__BB1_9;
	ld.shared.f32 	%f60, [%r4+-8];
	ld.shared.f32 	%f61, [%r4+-4];
	ld.shared.f32 	%f62, [%r4];
	ld.shared.f32 	%f63, [%r4+4];
	ld.shared.f32 	%f64, [%r4+8];
	mul.f32 	%f65, %f63, %f63;
	mul.f32 	%f66, %f61, %f61;
	sub.f32 	%f67, %f65, %f66;
	div.rn.f32 	%f68, %f67, %f3;
	add.f32 	%f69, %f61, %f63;
	add.f32 	%f70, %f62, %f62;
	sub.f32 	%f71, %f69, %f70;
	div.rn.f32 	%f72, %f71, %f4;
	add.f32 	%f73, %f68, %f72;
	mul.f32 	%f74, %f61, 0f40800000;
	sub.f32 	%f75, %f60, %f74;
	fma.rn.f32 	%f76, %f62, 0f40C00000, %f75;
	mul.f32 	%f77, %f63, 0f40800000;
	sub.f32 	%f78, %f76, %f77;
	add.f32 	%f79, %f78, %f64;
	div.rn.f32 	%f80, %f79, %f5;
	add.f32 	%f81, %f73, %f80;
	mul.f32 	%f82, %f2, %f81;
	sub.f32 	%f83, %f62, %f82;
	st.shared.f32 	[%r5], %f83;
$L__BB1_9:
	bar.sync 	0;
	add.s32 	%r37, %r61, -4;
	setp.ge.u32 	%p12, %r22, %r37;
	add.s32 	%r14, %r13, 2;
	setp.lt.u32 	%p13, %r22, %r14;
	or.pred  	%p14, %p12, %p13;
	@%p14 bra 	$L__BB1_11;
	ld.shared.f32 	%f84, [%r5+-8];
	ld.shared.f32 	%f85, [%r5+-4];
	ld.shared.f32 	%f86, [%r5];
	ld.shared.f32 	%f87, [%r4];
	ld.shared.f32 	%f88, [%r5+4];
	ld.shared.f32 	%f89, [%r5+8];
	mul.f32 	%f90, %f88, %f88;
	mul.f32 	%f91, %f85, %f85;
	sub.f32 	%f92, %f90, %f91;
	div.rn.f32 	%f93, %f92, %f3;
	add.f32 	%f94, %f85, %f88;
	add.f32 	%f95, %f86, %f86;
	sub.f32 	%f96, %f94, %f95;
	div.rn.f32 	%f97, %f96, %f4;
	add.f32 	%f98, %f93, %f97;
	mul.f32 	%f99, %f85, 0f40800000;
	sub.f32 	%f100, %f84, %f99;
	fma.rn.f32 	%f101, %f86, 0f40C00000, %f100;
	mul.f32 	%f102, %f88, 0f40800000;
	sub.f32 	%f103, %f101, %f102;
	add.f32 	%f104, %f103, %f89;
	div.rn.f32 	%f105, %f104, %f5;
	add.f32 	%f106, %f98, %f105;
	mul.f32 	%f107, %f2, %f106;
	sub.f32 	%f108, %f87, %f107;
	st.shared.f32 	[%r4], %f108;
$L__BB1_11:
	bar.sync 	0;
	add.s32 	%r38, %r61, -6;
	setp.ge.u32 	%p15, %r22, %r38;
	add.s32 	%r39, %r14, 2;
	setp.lt.u32 	%p16, %r22, %r39;
	or.pred  	%p17, %p15, %p16;
	@%p17 bra 	$L__BB1_13;
	ld.shared.f32 	%f109, [%r4+-8];
	ld.shared.f32 	%f110, [%r4+-4];
	ld.shared.f32 	%f111, [%r4];
	ld.shared.f32 	%f112, [%r4+4];
	ld.shared.f32 	%f113, [%r4+8];
	mul.f32 	%f114, %f112, %f112;
	mul.f32 	%f115, %f110, %f110;
	sub.f32 	%f116, %f114, %f115;
	div.rn.f32 	%f117, %f116, %f3;
	add.f32 	%f118, %f110, %f112;
	add.f32 	%f119, %f111, %f111;
	sub.f32 	%f120, %f118, %f119;
	div.rn.f32 	%f121, %f120, %f4;
	add.f32 	%f122, %f117, %f121;
	mul.f32 	%f123, %f110, 0f40800000;
	sub.f32 	%f124, %f109, %f123;
	fma.rn.f32 	%f125, %f111, 0f40C00000, %f124;
	mul.f32 	%f126, %f112, 0f40800000;
	sub.f32 	%f127, %f125, %f126;
	add.f32 	%f128, %f127, %f113;
	div.rn.f32 	%f129, %f128, %f5;
	add.f32 	%f130, %f122, %f129;
	mul.f32 	%f131, %f2, %f130;
	sub.f32 	%f132, %f111, %f131;
	st.shared.f32 	[%r5], %f132;
$L__BB1_13:
	bar.sync 	0;
	add.s32 	%r62, %r62, 8;
	add.s32 	%r61, %r61, -8;
	add.s32 	%r60, %r60, 2;
	setp.ne.s32 	%p18, %r60, 0;
	@%p18 bra 	$L__BB1_5;
	add.s32 	%r63, %r62, 4;
$L__BB1_15:
	and.b32  	%r40, %r6, 4;
	setp.ne.s32 	%p19, %r40, 0;
	@%p19 bra 	$L__BB1_21;
	sub.s32 	%r41, %r20, %r63;
	setp.ge.u32 	%p20, %r22, %r41;
	setp.lt.u32 	%p21, %r22, %r63;
	or.pred  	%p22, %p20, %p21;
	@%p22 bra 	$L__BB1_18;
	ld.shared.f32 	%f133, [%r5+-8];
	ld.shared.f32 	%f134, [%r5+-4];
	ld.shared.f32 	%f135, [%r5];
	ld.shared.f32 	%f136, [%r4];
	ld.shared.f32 	%f137, [%r5+4];
	ld.shared.f32 	%f138, [%r5+8];
	mul.f32 	%f139, %f137, %f137;
	mul.f32 	%f140, %f134, %f134;
	sub.f32 	%f141, %f139, %f140;
	div.rn.f32 	%f142, %f141, %f3;
	add.f32 	%f143, %f134, %f137;
	add.f32 	%f144, %f135, %f135;
	sub.f32 	%f145, %f143, %f144;
	div.rn.f32 	%f146, %f145, %f4;
	add.f32 	%f147, %f142, %f146;
	mul.f32 	%f148, %f134, 0f40800000;
	sub.f32 	%f149, %f133, %f148;
	fma.rn.f32 	%f150, %f135, 0f40C00000, %f149;
	mul.f32 	%f151, %f137, 0f40800000;
	sub.f32 	%f152, %f150, %f151;
	add.f32 	%f153, %f152, %f138;
	div.rn.f32 	%f154, %f153, %f5;
	add.f32 	%f155, %f147, %f154;
	mul.f32 	%f156, %f2, %f155;
	sub.f32 	%f157, %f136, %f156;
	st.shared.f32 	[%r4], %f157;
$L__BB1_18:
	add.s32 	%r42, %r63, 2;
	bar.sync 	0;
	sub.s32 	%r43, %r20, %r42;
	setp.ge.u32 	%p23, %r22, %r43;
	setp.lt.u32 	%p24, %r22, %r42;
	or.pred  	%p25, %p23, %p24;
	@%p25 bra 	$L__BB1_20;
	ld.shared.f32 	%f158, [%r4+-8];
	ld.shared.f32 	%f159, [%r4+-4];
	ld.shared.f32 	%f160, [%r4];
	ld.shared.f32 	%f161, [%r4+4];
	ld.shared.f32 	%f162, [%r4+8];
	mul.f32 	%f163, %f161, %f161;
	mul.f32 	%f164, %f159, %f159;
	sub.f32 	%f165, %f163, %f164;
	div.rn.f32 	%f166, %f165, %f3;
	add.f32 	%f167, %f159, %f161;
	add.f32 	%f168, %f160, %f160;
	sub.f32 	%f169, %f167, %f168;
	div.rn.f32 	%f170, %f169, %f4;
	add.f32 	%f171, %f166, %f170;
	mul.f32 	%f172, %f159, 0f40800000;
	sub.f32 	%f173, %f158, %f172;
	fma.rn.f32 	%f174, %f160, 0f40C00000, %f173;
	mul.f32 	%f175, %f161, 0f40800000;
	sub.f32 	%f176, %f174, %f175;
	add.f32 	%f177, %f176, %f162;
	div.rn.f32 	%f178, %f177, %f5;
	add.f32 	%f179, %f171, %f178;
	mul.f32 	%f180, %f2, %f179;
	sub.f32 	%f181, %f160, %f180;
	st.shared.f32 	[%r5], %f181;
$L__BB1_20:
	bar.sync 	0;
$L__BB1_21:
	shl.b32 	%r44, %r22, 29;
	shr.s32 	%r45, %r44, 31;
	and.b32  	%r46, %r45, %r20;
	shr.u32 	%r47, %r22, 1;
	and.b32  	%r48, %r47, 510;
	and.b32  	%r49, %r22, 3;
	cvta.to.global.u64 	%rd7, %rd1;
	cvta.to.global.u64 	%rd8, %rd2;
	add.s32 	%r50, %r20, %r49;
	sub.s32 	%r51, %r50, %r48;
	add.s32 	%r52, %r51, %r46;
	shl.b32 	%r53, %r52, 2;
	add.s32 	%r55, %r24, %r53;
	ld.shared.f32 	%f182, [%r55+-16];
	add.s64 	%rd10, %rd7, %rd5;
	st.global.f32 	[%rd10], %f182;
	add.s32 	%r56, %r48, %r49;
	add.s32 	%r57, %r56, %r46;
	shl.b32 	%r58, %r57, 2;
	add.s32 	%r59, %r24, %r58;
	ld.shared.f32 	%f183, [%r59];
	add.s64 	%rd11, %rd8, %rd5;
	st.global.f32 	[%rd11], %f183;
	ret;

}
	// .globl	_Z12downTrianglePfS_S_
.visible .entry _Z12downTrianglePfS_S_(
	.param .u64 .ptr .align 1 _Z12downTrianglePfS_S__param_0,
	.param .u64 .ptr .align 1 _Z12downTrianglePfS_S__param_1,
	.param .u64 .ptr .align 1 _Z12downTrianglePfS_S__param_2
)
{
	.reg .pred 	%p<23>;
	.reg .b32 	%r<48>;
	.reg .b32 	%f<156>;
	.reg .b64 	%rd<13>;

	ld.param.u64 	%rd1, [_Z12downTrianglePfS_S__param_0];
	ld.param.u64 	%rd2, [_Z12downTrianglePfS_S__param_1];
	ld.param.u64 	%rd3, [_Z12downTrianglePfS_S__param_2];
	mov.u32 	%r16, %ntid.x;
	mov.u32 	%r17, %ctaid.x;
	mov.u32 	%r18, %tid.x;
	mad.lo.s32 	%r1, %r16, %r17, %r18;
	add.s32 	%r2, %r18, 2;
	add.s32 	%r3, %r16, 4;
	shr.u32 	%r4, %r3, 1;
	cvta.to.global.u64 	%rd4, %rd2;
	cvta.to.global.u64 	%rd5, %rd3;
	shl.b32 	%r19, %r18, 29;
	shr.s32 	%r20, %r19, 31;
	and.b32  	%r21, %r20, %r3;
	add.s32 	%r22, %r21, %r4;
	and.b32  	%r23, %r18, 3;
	shr.u32 	%r24, %r18, 1;
	and.b32  	%r25, %r24, 510;
	sub.s32 	%r26, %r23, %r25;
	add.s32 	%r27, %r26, %r22;
	add.s32 	%r28, %r25, %r23;
	add.s32 	%r29, %r28, %r22;
	add.s32 	%r30, %r1, %r16;
	mov.u32 	%r31, %nctaid.x;
	mad.lo.s32 	%r32, %r16, %r31, -1;
	and.b32  	%r33, %r30, %r32;
	mul.wide.s32 	%rd6, %r1, 4;
	add.s64 	%rd7, %rd4, %rd6;
	ld.global.f32 	%f5, [%rd7];
	shl.b32 	%r34, %r27, 2;
	mov.u32 	%r35, temper;
	add.s32 	%r36, %r35, %r34;
	st.shared.f32 	[%r36+-16], %f5;
	mul.wide.s32 	%rd8, %r33, 4;
	add.s64 	%rd9, %rd5, %rd8;
	ld.global.f32 	%f6, [%rd9];
	shl.b32 	%r37, %r29, 2;
	add.s32 	%r38, %r35, %r37;
	st.shared.f32 	[%r38], %f6;
	setp.lt.u32 	%p1, %r16, 2;
	shl.b32 	%r39, %r18, 2;
	add.s32 	%r5, %r35, %r39;
	@%p1 bra 	$L__BB2_17;
	add.s32 	%r47, %r4, -2;
	sub.s32 	%r7, %r3, %r2;
	ld.const.f32 	%f1, [disc+16];
	ld.const.f32 	%f7, [disc];
	mul.f32 	%f2, %f7, 0f40800000;
	ld.const.f32 	%f3, [disc+4];
	ld.const.f32 	%f4, [disc+8];
	shl.b32 	%r40, %r3, 2;
	add.s32 	%r8, %r5, %r40;
	min.u32 	%r41, %r47, 4;
	sub.s32 	%r42, %r4, %r41;
	add.s32 	%r9, %r42, 1;
	and.b32  	%r43, %r9, 4;
	setp.ne.s32 	%p2, %r43, 0;
	@%p2 bra 	$L__BB2_7;
	setp.ge.s32 	%p3, %r47, %r7;
	setp.lt.u32 	%p4, %r2, %r47;
	or.pred  	%p5, %p4, %p3;
	@%p5 bra 	$L__BB2_4;
	ld.shared.f32 	%f8, [%r5];
	ld.shared.f32 	%f9, [%r5+4];
	ld.shared.f32 	%f10, [%r5+8];
	ld.shared.f32 	%f11, [%r5+12];
	ld.shared.f32 	%f12, [%r5+16];
	mul.f32 	%f13, %f11, %f11;
	mul.f32 	%f14, %f9, %f9;
	sub.f32 	%f15, %f13, %f14;
	div.rn.f32 	%f16, %f15, %f2;
	add.f32 	%f17, %f9, %f11;
	add.f32 	%f18, %f10, %f10;
	sub.f32 	%f19, %f17, %f18;
	div.rn.f32 	%f20, %f19, %f3;
	add.f32 	%f21, %f16, %f20;
	mul.f32 	%f22, %f9, 0f40800000;
	sub.f32 	%f23, %f8, %f22;
	fma.rn.f32 	%f24, %f10, 0f40C00000, %f23;
	mul.f32 	%f25, %f11, 0f40800000;
	sub.f32 	%f26, %f24, %f25;
	add.f32 	%f27, %f26, %f12;
	div.rn.f32 	%f28, %f27, %f4;
	add.f32 	%f29, %f21, %f28;
	mul.f32 	%f30, %f1, %f29;
	sub.f32 	%f31, %f10, %f30;
	st.shared.f32 	[%r8+8], %f31;
$L__BB2_4:
	add.s32 	%r44, %r4, -4;
	setp.ge.s32 	%p6, %r44, %r7;
	setp.lt.s32 	%p7, %r2, %r44;
	or.pred  	%p8, %p7, %p6;
	@%p8 bra 	$L__BB2_6;
	ld.shared.f32 	%f32, [%r8];
	ld.shared.f32 	%f33, [%r8+4];
	ld.shared.f32 	%f34, [%r8+8];
	ld.shared.f32 	%f35, [%r5+8];
	ld.shared.f32 	%f36, [%r8+12];
	ld.shared.f32 	%f37, [%r8+16];
	mul.f32 	%f38, %f36, %f36;
	mul.f32 	%f39, %f33, %f33;
	sub.f32 	%f40, %f38, %f39;
	div.rn.f32 	%f41, %f40, %f2;
	add.f32 	%f42, %f33, %f36;
	add.f32 	%f43, %f34, %f34;
	sub.f32 	%f44, %f42, %f43;
	div.rn.f32 	%f45, %f44, %f3;
	add.f32 	%f46, %f41, %f45;
	mul.f32 	%f47, %f33, 0f40800000;
	sub.f32 	%f48, %f32, %f47;
	fma.rn.f32 	%f49, %f34, 0f40C00000, %f48;
	mul.f32 	%f50, %f36, 0f40800000;
	sub.f32 	%f51, %f49, %f50;
	add.f32 	%f52, %f51, %f37;
	div.rn.f32 	%f53, %f52, %f4;
	add.f32 	%f54, %f46, %f53;
	mul.f32 	%f55, %f1, %f54;
	sub.f32 	%f56, %f35, %f55;
	st.shared.f32 	[%r5+8], %f56;
$L__BB2_6:
	bar.sync 	0;
	add.s32 	%r47, %r4, -6;
$L__BB2_7:
	setp.lt.u32 	%p9, %r9, 4;
	@%p9 bra 	$L__BB2_17;
$L__BB2_8:
	setp.ge.s32 	%p10, %r47, %r7;
	setp.lt.s32 	%p11, %r2, %r47;
	or.pred  	%p12, %p11, %p10;
	@%p12 bra 	$L__BB2_10;
	ld.shared.f32 	%f57, [%r5];
	ld.shared.f32 	%f58, [%r5+4];
	ld.shared.f32 	%f59, [%r5+8];
	ld.shared.f32 	%f60, [%r5+12];
	ld.shared.f32 	%f61, [%r5+16];
	mul.f32 	%f62, %f60, %f60;
	mul.f32 	%f63, %f58, %f58;
	sub.f32 	%f64, %f62, %f63;
	div.rn.f32 	%f65, %f64, %f2;
	add.f32 	%f66, %f58, %f60;
	add.f32 	%f67, %f59, %f59;
	sub.f32 	%f68, %f66, %f67;
	div.rn.f32 	%f69, %f68, %f3;
	add.f32 	%f70, %f65, %f69;
	mul.f32 	%f71, %f58, 0f40800000;
	sub.f32 	%f72, %f57, %f71;
	fma.rn.f32 	%f73, %f59, 0f40C00000, %f72;
	mul.f32 	%f74, %f60, 0f40800000;
	sub.f32 	%f75, %f73, %f74;
	add.f32 	%f76, %f75, %f61;
	div.rn.f32 	%f77, %f76, %f4;
	add.f32 	%f78, %f70, %f77;
	mul.f32 	%f79, %f1, %f78;
	sub.f32 	%f80, %f59, %f79;
	st.shared.f32 	[%r8+8], %f80;
$L__BB2_10:
	add.s32 	%r13, %r47, -2;
	setp.ge.s32 	%p13, %r13, %r7;
	setp.lt.s32 	%p14, %r2, %r13;
	or.pred  	%p15, %p14, %p13;
	@%p15 bra 	$L__BB2_12;
	ld.shared.f32 	%f81, [%r8];
	ld.shared.f32 	%f82, [%r8+4];
	ld.shared.f32 	%f83, [%r8+8];
	ld.shared.f32 	%f84, [%r5+8];
	ld.shared.f32 	%f85, [%r8+12];
	ld.shared.f32 	%f86, [%r8+16];
	mul.f32 	%f87, %f85, %f85;
	mul.f32 	%f88, %f82, %f82;
	sub.f32 	%f89, %f87, %f88;
	div.rn.f32 	%f90, %f89, %f2;
	add.f32 	%f91, %f82, %f85;
	add.f32 	%f92, %f83, %f83;
	sub.f32 	%f93, %f91, %f92;
	div.rn.f32 	%f94, %f93, %f3;
	add.f32 	%f95, %f90, %f94;
	mul.f32 	%f96, %f82, 0f40800000;
	sub.f32 	%f97, %f81, %f96;
	fma.rn.f32 	%f98, %f83, 0f40C00000, %f97;
	mul.f32 	%f99, %f85, 0f40800000;
	sub.f32 	%f100, %f98, %f99;
	add.f32 	%f101, %f100, %f86;
	div.rn.f32 	%f102, %f101, %f4;
	add.f32 	%f103, %f95, %f102;
	mul.f32 	%f104, %f1, %f103;
	sub.f32 	%f105, %f84, %f104;
	st.shared.f32 	[%r5+8], %f105;
$L__BB2_12:
	bar.sync 	0;
	add.s32 	%r14, %r13, -2;
	setp.ge.s32 	%p16, %r14, %r7;
	setp.lt.s32 	%p17, %r2, %r14;
	or.pred  	%p18, %p17, %p16;
	@%p18 bra 	$L__BB2_14;
	ld.shared.f32 	%f106, [%r5];
	ld.shared.f32 	%f107, [%r5+4];
	ld.shared.f32 	%f108, [%r5+8];
	ld.shared.f32 	%f109, [%r5+12];
	ld.shared.f32 	%f110, [%r5+16];
	mul.f32 	%f111, %f109, %f109;
	mul.f32 	%f112, %f107, %f107;
	sub.f32 	%f113, %f111, %f112;
	div.rn.f32 	%f114, %f113, %f2;
	add.f32 	%f115, %f107, %f109;
	add.f32 	%f116, %f108, %f108;
	sub.f32 	%f117, %f115, %f116;
	div.rn.f32 	%f118, %f117, %f3;
	add.f32 	%f119, %f114, %f118;
	mul.f32 	%f120, %f107, 0f40800000;
	sub.f32 	%f121, %f106, %f120;
	fma.rn.f32 	%f122, %f108, 0f40C00000, %f121;
	mul.f32 	%f123, %f109, 0f40800000;
	sub.f32 	%f124, %f122, %f123;
	add.f32 	%f125, %f124, %f110;
	div.rn.f32 	%f126, %f125, %f4;
	add.f32 	%f127, %f119, %f126;
	mul.f32 	%f128, %f1, %f127;
	sub.f32 	%f129, %f108, %f128;
	st.shared.f32 	[%r8+8], %f129;
$L__BB2_14:
	add.s32 	%r45, %r14, -2;
	setp.ge.s32 	%p19, %r45, %r7;
	setp.lt.s32 	%p20, %r2, %r45;
	or.pred  	%p21, %p20, %p19;
	@%p21 bra 	$L__BB2_16;
	ld.shared.f32 	%f130, [%r8];
	ld.shared.f32 	%f131, [%r8+4];
	ld.shared.f32 	%f132, [%r8+8];
	ld.shared.f32 	%f133, [%r5+8];
	ld.shared.f32 	%f134, [%r8+12];
	ld.shared.f32 	%f135, [%r8+16];
	mul.f32 	%f136, %f134, %f134;
	mul.f32 	%f137, %f131, %f131;
	sub.f32 	%f138, %f136, %f137;
	div.rn.f32 	%f139, %f138, %f2;
	add.f32 	%f140, %f131, %f134;
	add.f32 	%f141, %f132, %f132;
	sub.f32 	%f142, %f140, %f141;
	div.rn.f32 	%f143, %f142, %f3;
	add.f32 	%f144, %f139, %f143;
	mul.f32 	%f145, %f131, 0f40800000;
	sub.f32 	%f146, %f130, %f145;
	fma.rn.f32 	%f147, %f132, 0f40C00000, %f146;
	mul.f32 	%f148, %f134, 0f40800000;
	sub.f32 	%f149, %f147, %f148;
	add.f32 	%f150, %f149, %f135;
	div.rn.f32 	%f151, %f150, %f4;
	add.f32 	%f152, %f144, %f151;
	mul.f32 	%f153, %f1, %f152;
	sub.f32 	%f154, %f133, %f153;
	st.shared.f32 	[%r5+8], %f154;
$L__BB2_16:
	bar.sync 	0;
	setp.gt.s32 	%p22, %r47, 8;
	add.s32 	%r47, %r47, -8;
	@%p22 bra 	$L__BB2_8;
$L__BB2_17:
	cvta.to.global.u64 	%rd10, %rd1;
	ld.shared.f32 	%f155, [%r5+8];
	add.s64 	%rd12, %rd10, %rd6;
	st.global.f32 	[%rd12], %f155;
	ret;

}
	// .globl	_Z12wholeDiamondPfS_i
.visible .entry _Z12wholeDiamondPfS_i(
	.param .u64 .ptr .align 1 _Z12wholeDiamondPfS_i_param_0,
	.param .u64 .ptr .align 1 _Z12wholeDiamondPfS_i_param_1,
	.param .u32 _Z12wholeDiamondPfS_i_param_2
)
{
	.reg .pred 	%p<50>;
	.reg .b32 	%r<111>;
	.reg .b32 	%f<339>;
	.reg .b64 	%rd<12>;

	ld.param.u64 	%rd5, [_Z12wholeDiamondPfS_i_param_0];
	ld.param.u64 	%rd6, [_Z12wholeDiamondPfS_i_param_1];
	ld.param.u32 	%r41, [_Z12wholeDiamondPfS_i_param_2];
	cvta.to.global.u64 	%rd1, %rd6;
	cvta.to.global.u64 	%rd2, %rd5;
	mov.u32 	%r1, %ntid.x;
	mov.u32 	%r42, %ctaid.x;
	mov.u32 	%r2, %tid.x;
	mad.lo.s32 	%r43, %r1, %r42, %r2;
	add.s32 	%r3, %r2, 2;
	add.s32 	%r4, %r1, 4;
	shr.u32 	%r5, %r4, 1;
	and.b32  	%r6, %r2, 4;
	shl.b32 	%r44, %r2, 29;
	shr.s32 	%r45, %r44, 31;
	and.b32  	%r46, %r45, %r4;
	add.s32 	%r47, %r46, %r5;
	and.b32  	%r7, %r2, 3;
	shr.u32 	%r48, %r2, 1;
	and.b32  	%r8, %r48, 510;
	sub.s32 	%r49, %r7, %r8;
	add.s32 	%r9, %r49, %r47;
	add.s32 	%r10, %r8, %r7;
	add.s32 	%r11, %r10, %r47;
	mad.lo.s32 	%r50, %r41, %r1, %r43;
	mov.u32 	%r51, %nctaid.x;
	mad.lo.s32 	%r52, %r1, %r51, -1;
	and.b32  	%r12, %r50, %r52;
	setp.gt.s32 	%p1, %r41, -1;
	mul.wide.s32 	%rd7, %r43, 4;
	add.s64 	%rd3, %rd1, %rd7;
	add.s64 	%rd4, %rd2, %rd7;
	@%p1 bra 	$L__BB3_2;
	mul.wide.s32 	%rd10, %r12, 4;
	add.s64 	%rd11, %rd2, %rd10;
	ld.global.f32 	%f12, [%rd11];
	shl.b32 	%r58, %r9, 2;
	mov.u32 	%r59, temper;
	add.s32 	%r60, %r59, %r58;
	st.shared.f32 	[%r60+-16], %f12;
	ld.global.f32 	%f13, [%rd3];
	shl.b32 	%r61, %r11, 2;
	add.s32 	%r62, %r59, %r61;
	st.shared.f32 	[%r62], %f13;
	bra.uni 	$L__BB3_3;
$L__BB3_2:
	ld.global.f32 	%f10, [%rd4];
	shl.b32 	%r53, %r9, 2;
	mov.u32 	%r54, temper;
	add.s32 	%r55, %r54, %r53;
	st.shared.f32 	[%r55+-16], %f10;
	mul.wide.s32 	%rd8, %r12, 4;
	add.s64 	%rd9, %rd1, %rd8;
	ld.global.f32 	%f11, [%rd9];
	shl.b32 	%r56, %r11, 2;
	add.s32 	%r57, %r54, %r56;
	st.shared.f32 	[%r57], %f11;
$L__BB3_3:
	setp.lt.u32 	%p2, %r1, 2;
	shl.b32 	%r63, %r2, 2;
	mov.u32 	%r64, temper;
	add.s32 	%r13, %r64, %r63;
	@%p2 bra 	$L__BB3_20;
	add.s32 	%r106, %r5, -2;
	sub.s32 	%r15, %r4, %r3;
	ld.const.f32 	%f1, [disc+16];
	ld.const.f32 	%f14, [disc];
	mul.f32 	%f2, %f14, 0f40800000;
	ld.const.f32 	%f3, [disc+4];
	ld.const.f32 	%f4, [disc+8];
	shl.b32 	%r65, %r4, 2;
	add.s32 	%r16, %r13, %r65;
	min.u32 	%r66, %r106, 4;
	sub.s32 	%r67, %r5, %r66;
	add.s32 	%r17, %r67, 1;
	and.b32  	%r68, %r17, 4;
	setp.ne.s32 	%p3, %r68, 0;
	@%p3 bra 	$L__BB3_10;
	setp.ge.s32 	%p4, %r106, %r15;
	setp.lt.u32 	%p5, %r3, %r106;
	or.pred  	%p6, %p5, %p4;
	@%p6 bra 	$L__BB3_7;
	ld.shared.f32 	%f15, [%r13];
	ld.shared.f32 	%f16, [%r13+4];
	ld.shared.f32 	%f17, [%r13+8];
	ld.shared.f32 	%f18, [%r13+12];
	ld.shared.f32 	%f19, [%r13+16];
	mul.f32 	%f20, %f18, %f18;
	mul.f32 	%f21, %f16, %f16;
	sub.f32 	%f22, %f20, %f21;
	div.rn.f32 	%f23, %f22, %f2;
	add.f32 	%f24, %f16, %f18;
	add.f32 	%f25, %f17, %f17;
	sub.f32 	%f26, %f24, %f25;
	div.rn.f32 	%f27, %f26, %f3;
	add.f32 	%f28, %f23, %f27;
	mul.f32 	%f29, %f16, 0f40800000;
	sub.f32 	%f30, %f15, %f29;
	fma.rn.f32 	%f31, %f17, 0f40C00000, %f30;
	mul.f32 	%f32, %f18, 0f40800000;
	sub.f32 	%f33, %f31, %f32;
	add.f32 	%f34, %f33, %f19;
	div.rn.f32 	%f35, %f34, %f4;
	add.f32 	%f36, %f28, %f35;
	mul.f32 	%f37, %f1, %f36;
	sub.f32 	%f38, %f17, %f37;
	st.shared.f32 	[%r16+8], %f38;
$L__BB3_7:
	add.s32 	%r69, %r5, -4;
	bar.sync 	0;
	setp.ge.s32 	%p7, %r69, %r15;
	setp.lt.s32 	%p8, %r3, %r69;
	or.pred  	%p9, %p8, %p7;
	@%p9 bra 	$L__BB3_9;
	ld.shared.f32 	%f39, [%r16];
	ld.shared.f32 	%f40, [%r16+4];
	ld.shared.f32 	%f41, [%r16+8];
	ld.shared.f32 	%f42, [%r13+8];
	ld.shared.f32 	%f43, [%r16+12];
	ld.shared.f32 	%f44, [%r16+16];
	mul.f32 	%f45, %f43, %f43;
	mul.f32 	%f46, %f40, %f40;
	sub.f32 	%f47, %f45, %f46;
	div.rn.f32 	%f48, %f47, %f2;
	add.f32 	%f49, %f40, %f43;
	add.f32 	%f50, %f41, %f41;
	sub.f32 	%f51, %f49, %f50;
	div.rn.f32 	%f52, %f51, %f3;
	add.f32 	%f53, %f48, %f52;
	mul.f32 	%f54, %f40, 0f40800000;
	sub.f32 	%f55, %f39, %f54;
	fma.rn.f32 	%f56, %f41, 0f40C00000, %f55;
	mul.f32 	%f57, %f43, 0f40800000;
	sub.f32 	%f58, %f56, %f57;
	add.f32 	%f59, %f58, %f44;
	div.rn.f32 	%f60, %f59, %f4;
	add.f32 	%f61, %f53, %f60;
	mul.f32 	%f62, %f1, %f61;
	sub.f32 	%f63, %f42, %f62;
	st.shared.f32 	[%r13+8], %f63;
$L__BB3_9:
	bar.sync 	0;
	add.s32 	%r106, %r5, -6;
$L__BB3_10:
	setp.lt.u32 	%p10, %r17, 4;
	@%p10 bra 	$L__BB3_20;
$L__BB3_11:
	setp.ge.s32 	%p11, %r106, %r15;
	setp.lt.s32 	%p12, %r3, %r106;
	or.pred  	%p13, %p12, %p11;
	@%p13 bra 	$L__BB3_13;
	ld.shared.f32 	%f64, [%r13];
	ld.shared.f32 	%f65, [%r13+4];
	ld.shared.f32 	%f66, [%r13+8];
	ld.shared.f32 	%f67, [%r13+12];
	ld.shared.f32 	%f68, [%r13+16];
	mul.f32 	%f69, %f67, %f67;
	mul.f32 	%f70, %f65, %f65;
	sub.f32 	%f71, %f69, %f70;
	div.rn.f32 	%f72, %f71, %f2;
	add.f32 	%f73, %f65, %f67;
	add.f32 	%f74, %f66, %f66;
	sub.f32 	%f75, %f73, %f74;
	div.rn.f32 	%f76, %f75, %f3;
	add.f32 	%f77, %f72, %f76;
	mul.f32 	%f78, %f65, 0f40800000;
	sub.f32 	%f79, %f64, %f78;
	fma.rn.f32 	%f80, %f66, 0f40C00000, %f79;
	mul.f32 	%f81, %f67, 0f40800000;
	sub.f32 	%f82, %f80, %f81;
	add.f32 	%f83, %f82, %f68;
	div.rn.f32 	%f84, %f83, %f4;
	add.f32 	%f85, %f77, %f84;
	mul.f32 	%f86, %f1, %f85;
	sub.f32 	%f87, %f66, %f86;
	st.shared.f32 	[%r16+8], %f87;
$L__BB3_13:
	bar.sync 	0;
	add.s32 	%r21, %r106, -2;
	setp.ge.s32 	%p14, %r21, %r15;
	setp.lt.s32 	%p15, %r3, %r21;
	or.pred  	%p16, %p15, %p14;
	@%p16 bra 	$L__BB3_15;
	ld.shared.f32 	%f88, [%r16];
	ld.shared.f32 	%f89, [%r16+4];
	ld.shared.f32 	%f90, [%r16+8];
	ld.shared.f32 	%f91, [%r13+8];
	ld.shared.f32 	%f92, [%r16+12];
	ld.shared.f32 	%f93, [%r16+16];
	mul.f32 	%f94, %f92, %f92;
	mul.f32 	%f95, %f89, %f89;
	sub.f32 	%f96, %f94, %f95;
	div.rn.f32 	%f97, %f96, %f2;
	add.f32 	%f98, %f89, %f92;
	add.f32 	%f99, %f90, %f90;
	sub.f32 	%f100, %f98, %f99;
	div.rn.f32 	%f101, %f100, %f3;
	add.f32 	%f102, %f97, %f101;
	mul.f32 	%f103, %f89, 0f40800000;
	sub.f32 	%f104, %f88, %f103;
	fma.rn.f32 	%f105, %f90, 0f40C00000, %f104;
	mul.f32 	%f106, %f92, 0f40800000;
	sub.f32 	%f107, %f105, %f106;
	add.f32 	%f108, %f107, %f93;
	div.rn.f32 	%f109, %f108, %f4;
	add.f32 	%f110, %f102, %f109;
	mul.f32 	%f111, %f1, %f110;
	sub.f32 	%f112, %f91, %f111;
	st.shared.f32 	[%r13+8], %f112;
$L__BB3_15:
	bar.sync 	0;
	add.s32 	%r22, %r21, -2;
	setp.ge.s32 	%p17, %r22, %r15;
	setp.lt.s32 	%p18, %r3, %r22;
	or.pred  	%p19, %p18, %p17;
	@%p19 bra 	$L__BB3_17;
	ld.shared.f32 	%f113, [%r13];
	ld.shared.f32 	%f114, [%r13+4];
	ld.shared.f32 	%f115, [%r13+8];
	ld.shared.f32 	%f116, [%r13+12];
	ld.shared.f32 	%f117, [%r13+16];
	mul.f32 	%f118, %f116, %f116;
	mul.f32 	%f119, %f114, %f114;
	sub.f32 	%f120, %f118, %f119;
	div.rn.f32 	%f121, %f120, %f2;
	add.f32 	%f122, %f114, %f116;
	add.f32 	%f123, %f115, %f115;
	sub.f32 	%f124, %f122, %f123;
	div.rn.f32 	%f125, %f124, %f3;
	add.f32 	%f126, %f121, %f125;
	mul.f32 	%f127, %f114, 0f40800000;
	sub.f32 	%f128, %f113, %f127;
	fma.rn.f32 	%f129, %f115, 0f40C00000, %f128;
	mul.f32 	%f130, %f116, 0f40800000;
	sub.f32 	%f131, %f129, %f130;
	add.f32 	%f132, %f131, %f117;
	div.rn.f32 	%f133, %f132, %f4;
	add.f32 	%f134, %f126, %f133;
	mul.f32 	%f135, %f1, %f134;
	sub.f32 	%f136, %f115, %f135;
	st.shared.f32 	[%r16+8], %f136;
$L__BB3_17:
	bar.sync 	0;
	add.s32 	%r70, %r22, -2;
	setp.ge.s32 	%p20, %r70, %r15;
	setp.lt.s32 	%p21, %r3, %r70;
	or.pred  	%p22, %p21, %p20;
	@%p22 bra 	$L__BB3_19;
	ld.shared.f32 	%f137, [%r16];
	ld.shared.f32 	%f138, [%r16+4];
	ld.shared.f32 	%f139, [%r16+8];
	ld.shared.f32 	%f140, [%r13+8];
	ld.shared.f32 	%f141, [%r16+12];
	ld.shared.f32 	%f142, [%r16+16];
	mul.f32 	%f143, %f141, %f141;
	mul.f32 	%f144, %f138, %f138;
	sub.f32 	%f145, %f143, %f144;
	div.rn.f32 	%f146, %f145, %f2;
	add.f32 	%f147, %f138, %f141;
	add.f32 	%f148, %f139, %f139;
	sub.f32 	%f149, %f147, %f148;
	div.rn.f32 	%f150, %f149, %f3;
	add.f32 	%f151, %f146, %f150;
	mul.f32 	%f152, %f138, 0f40800000;
	sub.f32 	%f153, %f137, %f152;
	fma.rn.f32 	%f154, %f139, 0f40C00000, %f153;
	mul.f32 	%f155, %f141, 0f40800000;
	sub.f32 	%f156, %f154, %f155;
	add.f32 	%f157, %f156, %f142;
	div.rn.f32 	%f158, %f157, %f4;
	add.f32 	%f159, %f151, %f158;
	mul.f32 	%f160, %f1, %f159;
	sub.f32 	%f161, %f140, %f160;
	st.shared.f32 	[%r13+8], %f161;
$L__BB3_19:
	bar.sync 	0;
	setp.gt.s32 	%p23, %r106, 8;
	add.s32 	%r106, %r106, -8;
	@%p23 bra 	$L__BB3_11;
$L__BB3_20:
	setp.eq.s32 	%p24, %r6, 0;
	ld.shared.f32 	%f5, [%r13+8];
	st.shared.f32 	[%r13], %f5;
	selp.b32 	%r71, 0, %r1, %p24;
	add.s32 	%r24, %r10, %r71;
	add.s32 	%r72, %r1, %r7;
	sub.s32 	%r73, %r72, %r8;
	add.s32 	%r25, %r73, %r71;
	setp.lt.u32 	%p25, %r2, 2;
	add.s32 	%r75, %r1, -2;
	setp.ge.u32 	%p26, %r2, %r75;
	or.pred  	%p27, %p25, %p26;
	@%p27 bra 	$L__BB3_22;
	ld.shared.f32 	%f162, [%r13+-8];
	ld.shared.f32 	%f163, [%r13+-4];
	ld.shared.f32 	%f164, [%r13+4];
	ld.const.f32 	%f165, [disc+16];
	mul.f32 	%f166, %f164, %f164;
	mul.f32 	%f167, %f163, %f163;
	sub.f32 	%f168, %f166, %f167;
	ld.const.f32 	%f169, [disc];
	mul.f32 	%f170, %f169, 0f40800000;
	div.rn.f32 	%f171, %f168, %f170;
	add.f32 	%f172, %f163, %f164;
	add.f32 	%f173, %f5, %f5;
	sub.f32 	%f174, %f172, %f173;
	ld.const.f32 	%f175, [disc+4];
	div.rn.f32 	%f176, %f174, %f175;
	add.f32 	%f177, %f171, %f176;
	mul.f32 	%f178, %f163, 0f40800000;
	sub.f32 	%f179, %f162, %f178;
	fma.rn.f32 	%f180, %f5, 0f40C00000, %f179;
	mul.f32 	%f181, %f164, 0f40800000;
	sub.f32 	%f182, %f180, %f181;
	add.f32 	%f183, %f182, %f5;
	ld.const.f32 	%f184, [disc+8];
	div.rn.f32 	%f185, %f183, %f184;
	add.f32 	%f186, %f177, %f185;
	mul.f32 	%f187, %f165, %f186;
	sub.f32 	%f188, %f5, %f187;
	shl.b32 	%r76, %r1, 2;
	add.s32 	%r77, %r13, %r76;
	st.shared.f32 	[%r77], %f188;
$L__BB3_22:
	bar.sync 	0;
	setp.lt.u32 	%p28, %r1, 10;
	@%p28 bra 	$L__BB3_41;
	shr.u32 	%r79, %r1, 1;
	shl.b32 	%r80, %r1, 2;
	add.s32 	%r26, %r13, %r80;
	ld.const.f32 	%f6, [disc+16];
	ld.const.f32 	%f189, [disc];
	mul.f32 	%f7, %f189, 0f40800000;
	ld.const.f32 	%f8, [disc+4];
	ld.const.f32 	%f9, [disc+8];
	max.u32 	%r81, %r79, 8;
	add.s32 	%r27, %r81, -5;
	setp.lt.u32 	%p29, %r27, 4;
	mov.b32 	%r110, 4;
	@%p29 bra 	$L__BB3_35;
	shr.u32 	%r83, %r27, 2;
	add.s32 	%r84, %r83, 1;
	add.s32 	%r108, %r1, -4;
	and.b32  	%r85, %r84, 2147483646;
	neg.s32 	%r107, %r85;
	mov.b32 	%r109, 0;
$L__BB3_25:
	add.s32 	%r33, %r109, 4;
	setp.ge.u32 	%p30, %r2, %r108;
	setp.lt.u32 	%p31, %r2, %r33;
	or.pred  	%p32, %p30, %p31;
	@%p32 bra 	$L__BB3_27;
	ld.shared.f32 	%f190, [%r26+-8];
	ld.shared.f32 	%f191, [%r26+-4];
	ld.shared.f32 	%f192, [%r26];
	ld.shared.f32 	%f193, [%r13];
	ld.shared.f32 	%f194, [%r26+4];
	ld.shared.f32 	%f195, [%r26+8];
	mul.f32 	%f196, %f194, %f194;
	mul.f32 	%f197, %f191, %f191;
	sub.f32 	%f198, %f196, %f197;
	div.rn.f32 	%f199, %f198, %f7;
	add.f32 	%f200, %f191, %f194;
	add.f32 	%f201, %f192, %f192;
	sub.f32 	%f202, %f200, %f201;
	div.rn.f32 	%f203, %f202, %f8;
	add.f32 	%f204, %f199, %f203;
	mul.f32 	%f205, %f191, 0f40800000;
	sub.f32 	%f206, %f190, %f205;
	fma.rn.f32 	%f207, %f192, 0f40C00000, %f206;
	mul.f32 	%f208, %f194, 0f40800000;
	sub.f32 	%f209, %f207, %f208;
	add.f32 	%f210, %f209, %f195;
	div.rn.f32 	%f211, %f210, %f9;
	add.f32 	%f212, %f204, %f211;
	mul.f32 	%f213, %f6, %f212;
	sub.f32 	%f214, %f193, %f213;
	st.shared.f32 	[%r13], %f214;
$L__BB3_27:
	bar.sync 	0;
	add.s32 	%r87, %r108, -2;
	setp.ge.u32 	%p33, %r2, %r87;
	add.s32 	%r34, %r33, 2;
	setp.lt.u32 	%p34, %r2, %r34;
	or.pred  	%p35, %p33, %p34;
	@%p35 bra 	$L__BB3_29;
	ld.shared.f32 	%f215, [%r13+-8];
	ld.shared.f32 	%f216, [%r13+-4];
	ld.shared.f32 	%f217, [%r13];
	ld.shared.f32 	%f218, [%r13+4];
	ld.shared.f32 	%f219, [%r13+8];
	mul.f32 	%f220, %f218, %f218;
	mul.f32 	%f221, %f216, %f216;
	sub.f32 	%f222, %f220, %f221;
	div.rn.f32 	%f223, %f222, %f7;
	add.f32 	%f224, %f216, %f218;
	add.f32 	%f225, %f217, %f217;
	sub.f32 	%f226, %f224, %f225;
	div.rn.f32 	%f227, %f226, %f8;
	add.f32 	%f228, %f223, %f227;
	mul.f32 	%f229, %f216, 0f40800000;
	sub.f32 	%f230, %f215, %f229;
	fma.rn.f32 	%f231, %f217, 0f40C00000, %f230;
	mul.f32 	%f232, %f218, 0f40800000;
	sub.f32 	%f233, %f231, %f232;
	add.f32 	%f234, %f233, %f219;
	div.rn.f32 	%f235, %f234, %f9;
	add.f32 	%f236, %f228, %f235;
	mul.f32 	%f237, %f6, %f236;
	sub.f32 	%f238, %f217, %f237;
	st.shared.f32 	[%r26], %f238;
$L__BB3_29:
	bar.sync 	0;
	add.s32 	%r89, %r108, -4;
	setp.ge.u32 	%p36, %r2, %r89;
	add.s32 	%r35, %r34, 2;
	setp.lt.u32 	%p37, %r2, %r35;
	or.pred  	%p38, %p36, %p37;
	@%p38 bra 	$L__BB3_31;
	ld.shared.f32 	%f239, [%r26+-8];
	ld.shared.f32 	%f240, [%r26+-4];
	ld.shared.f32 	%f241, [%r26];
	ld.shared.f32 	%f242, [%r13];
	ld.shared.f32 	%f243, [%r26+4];
	ld.shared.f32 	%f244, [%r26+8];
	mul.f32 	%f245, %f243, %f243;
	mul.f32 	%f246, %f240, %f240;
	sub.f32 	%f247, %f245, %f246;
	div.rn.f32 	%f248, %f247, %f7;
	add.f32 	%f249, %f240, %f243;
	add.f32 	%f250, %f241, %f241;
	sub.f32 	%f251, %f249, %f250;
	div.rn.f32 	%f252, %f251, %f8;
	add.f32 	%f253, %f248, %f252;
	mul.f32 	%f254, %f240, 0f40800000;
	sub.f32 	%f255, %f239, %f254;
	fma.rn.f32 	%f256, %f241, 0f40C00000, %f255;
	mul.f32 	%f257, %f243, 0f40800000;
	sub.f32 	%f258, %f256, %f257;
	add.f32 	%f259, %f258, %f244;
	div.rn.f32 	%f260, %f259, %f9;
	add.f32 	%f261, %f253, %f260;
	mul.f32 	%f262, %f6, %f261;
	sub.f32 	%f263, %f242, %f262;
	st.shared.f32 	[%r13], %f263;
$L__BB3_31:
	bar.sync 	0;
	add.s32 	%r91, %r108, -6;
	setp.ge.u32 	%p39, %r2, %r91;
	add.s32 	%r93, %r35, 2;
	setp.lt.u32 	%p40, %r2, %r93;
	or.pred  	%p41, %p39, %p40;
	@%p41 bra 	$L__BB3_33;
	ld.shared.f32 	%f264, [%r13+-8];
	ld.shared.f32 	%f265, [%r13+-4];
	ld.shared.f32 	%f266, [%r13];
	ld.shared.f32 	%f267, [%r13+4];
	ld.shared.f32 	%f268, [%r13+8];
	mul.f32 	%f269, %f267, %f267;
	mul.f32 	%f270, %f265, %f265;
	sub.f32 	%f271, %f269, %f270;
	div.rn.f32 	%f272, %f271, %f7;
	add.f32 	%f273, %f265, %f267;
	add.f32 	%f274, %f266, %f266;
	sub.f32 	%f275, %f273, %f274;
	div.rn.f32 	%f276, %f275, %f8;
	add.f32 	%f277, %f272, %f276;
	mul.f32 	%f278, %f265, 0f40800000;
	sub.f32 	%f279, %f264, %f278;
	fma.rn.f32 	%f280, %f266, 0f40C00000, %f279;
	mul.f32 	%f281, %f267, 0f40800000;
	sub.f32 	%f282, %f280, %f281;
	add.f32 	%f283, %f282, %f268;
	div.rn.f32 	%f284, %f283, %f9;
	add.f32 	%f285, %f277, %f284;
	mul.f32 	%f286, %f6, %f285;
	sub.f32 	%f287, %f266, %f286;
	st.shared.f32 	[%r26], %f287;
$L__BB3_33:
	bar.sync 	0;
	add.s32 	%r109, %r109, 8;
	add.s32 	%r108, %r108, -8;
	add.s32 	%r107, %r107, 2;
	setp.ne.s32 	%p42, %r107, 0;
	@%p42 bra 	$L__BB3_25;
	add.s32 	%r110, %r109, 4;
$L__BB3_35:
	and.b32  	%r94, %r27, 4;
	setp.ne.s32 	%p43, %r94, 0;
	@%p43 bra 	$L__BB3_41;
	sub.s32 	%r95, %r1, %r110;
	setp.ge.u32 	%p44, %r2, %r95;
	setp.lt.u32 	%p45, %r2, %r110;
	or.pred  	%p46, %p44, %p45;
	@%p46 bra 	$L__BB3_38;
	ld.shared.f32 	%f288, [%r26+-8];
	ld.shared.f32 	%f289, [%r26+-4];
	ld.shared.f32 	%f290, [%r26];
	ld.shared.f32 	%f291, [%r13];
	ld.shared.f32 	%f292, [%r26+4];
	ld.shared.f32 	%f293, [%r26+8];
	mul.f32 	%f294, %f292, %f292;
	mul.f32 	%f295, %f289, %f289;
	sub.f32 	%f296, %f294, %f295;
	div.rn.f32 	%f297, %f296, %f7;
	add.f32 	%f298, %f289, %f292;
	add.f32 	%f299, %f290, %f290;
	sub.f32 	%f300, %f298, %f299;
	div.rn.f32 	%f301, %f300, %f8;
	add.f32 	%f302, %f297, %f301;
	mul.f32 	%f303, %f289, 0f40800000;
	sub.f32 	%f304, %f288, %f303;
	fma.rn.f32 	%f305, %f290, 0f40C00000, %f304;
	mul.f32 	%f306, %f292, 0f40800000;
	sub.f32 	%f307, %f305, %f306;
	add.f32 	%f308, %f307, %f293;
	div.rn.f32 	%f309, %f308, %f9;
	add.f32 	%f310, %f302, %f309;
	mul.f32 	%f311, %f6, %f310;
	sub.f32 	%f312, %f291, %f311;
	st.shared.f32 	[%r13], %f312;
$L__BB3_38:
	add.s32 	%r97, %r110, 2;
	bar.sync 	0;
	sub.s32 	%r98, %r1, %r97;
	setp.ge.u32 	%p47, %r2, %r98;
	setp.lt.u32 	%p48, %r2, %r97;
	or.pred  	%p49, %p47, %p48;
	@%p49 bra 	$L__BB3_40;
	ld.shared.f32 	%f313, [%r13+-8];
	ld.shared.f32 	%f314, [%r13+-4];
	ld.shared.f32 	%f315, [%r13];
	ld.shared.f32 	%f316, [%r13+4];
	ld.shared.f32 	%f317, [%r13+8];
	mul.f32 	%f318, %f316, %f316;
	mul.f32 	%f319, %f314, %f314;
	sub.f32 	%f320, %f318, %f319;
	div.rn.f32 	%f321, %f320, %f7;
	add.f32 	%f322, %f314, %f316;
	add.f32 	%f323, %f315, %f315;
	sub.f32 	%f324, %f322, %f323;
	div.rn.f32 	%f325, %f324, %f8;
	add.f32 	%f326, %f321, %f325;
	mul.f32 	%f327, %f314, 0f40800000;
	sub.f32 	%f328, %f313, %f327;
	fma.rn.f32 	%f329, %f315, 0f40C00000, %f328;
	mul.f32 	%f330, %f316, 0f40800000;
	sub.f32 	%f331, %f329, %f330;
	add.f32 	%f332, %f331, %f317;
	div.rn.f32 	%f333, %f332, %f9;
	add.f32 	%f334, %f326, %f333;
	mul.f32 	%f335, %f6, %f334;
	sub.f32 	%f336, %f315, %f335;
	st.shared.f32 	[%r26], %f336;
$L__BB3_40:
	bar.sync 	0;
$L__BB3_41:
	shl.b32 	%r100, %r25, 2;
	add.s32 	%r102, %r64, %r100;
	ld.shared.f32 	%f337, [%r102+-16];
	st.global.f32 	[%rd4], %f337;
	shl.b32 	%r103, %r24, 2;
	add.s32 	%r104, %r64, %r103;
	ld.shared.f32 	%f338, [%r104];
	st.global.f32 	[%rd3], %f338;
	ret;

}


// ===== COMPILED SASS (sm_100) =====

	.target	sm_100

	.elftype	@"ET_EXEC"


//--------------------- .note.nv.tkinfo           --------------------------
	.section	.note.nv.tkinfo,"",@"SHT_NOTE"
	.sectionflags	@"SHF_NOTE_NV_TKINFO"
	.tkinfo
        /*0018*/ 	.word	0x00000002
        /*0030*/ 	.string	""
        /*0030*/ 	.string	"ptxas"
        /*0030*/ 	.string	"Cuda compilation tools, release 13.0, V13.0.88"
        /*0030*/ 	.string	"Build cuda_13.0.r13.0/compiler.36424714_0"
        /*0030*/ 	.string	"-arch sm_100 -m 64 "



//--------------------- .note.nv.cuinfo           --------------------------
	.section	.note.nv.cuinfo,"",@"SHT_NOTE"
	.sectionflags	@"SHF_NOTE_NV_CUINFO"
        /*0018*/ 	.short	0x0002
        /*001a*/ 	.short	0x0064
        /*001c*/ 	.short	0x0082
	.zero		2


//--------------------- .nv.info                  --------------------------
	.section	.nv.info,"",@"SHT_CUDA_INFO"
	.align	4


	//----- nvinfo : EIATTR_REGCOUNT
	.align		4
        /*0000*/ 	.byte	0x04, 0x2f
        /*0002*/ 	.short	(.L_2 - .L_1)
	.align		4
.L_1:
        /*0004*/ 	.word	index@(_Z9classicKSPfS_)
        /*0008*/ 	.word	0x0000001e


	//----- nvinfo : EIATTR_FRAME_SIZE
	.align		4
.L_2:
        /*000c*/ 	.byte	0x04, 0x11
        /*000e*/ 	.short	(.L_4 - .L_3)
	.align		4
.L_3:
        /*0010*/ 	.word	index@($__internal_3_$__cuda_sm3x_div_rn_noftz_f32_slowpath)
        /*0014*/ 	.word	0x00000000


	//----- nvinfo : EIATTR_FRAME_SIZE
	.align		4
.L_4:
        /*0018*/ 	.byte	0x04, 0x11
        /*001a*/ 	.short	(.L_6 - .L_5)
	.align		4
.L_5:
        /*001c*/ 	.word	index@(_Z9classicKSPfS_)
        /*0020*/ 	.word	0x00000000


	//----- nvinfo : EIATTR_REGCOUNT
	.align		4
.L_6:
        /*0024*/ 	.byte	0x04, 0x2f
        /*0026*/ 	.short	(.L_8 - .L_7)
	.align		4
.L_7:
        /*0028*/ 	.word	index@(_Z10upTrianglePfS_S_)
        /*002c*/ 	.word	0x0000001f


	//----- nvinfo : EIATTR_FRAME_SIZE
	.align		4
.L_8:
        /*0030*/ 	.byte	0x04, 0x11
        /*0032*/ 	.short	(.L_10 - .L_9)
	.align		4
.L_9:
        /*0034*/ 	.word	index@($__internal_2_$__cuda_sm3x_div_rn_noftz_f32_slowpath)
        /*0038*/ 	.word	0x00000000


	//----- nvinfo : EIATTR_FRAME_SIZE
	.align		4
.L_10:
        /*003c*/ 	.byte	0x04, 0x11
        /*003e*/ 	.short	(.L_12 - .L_11)
	.align		4
.L_11:
        /*0040*/ 	.word	index@(_Z10upTrianglePfS_S_)
        /*0044*/ 	.word	0x00000000


	//----- nvinfo : EIATTR_REGCOUNT
	.align		4
.L_12:
        /*0048*/ 	.byte	0x04, 0x2f
        /*004a*/ 	.short	(.L_14 - .L_13)
	.align		4
.L_13:
        /*004c*/ 	.word	index@(_Z12downTrianglePfS_S_)
        /*0050*/ 	.word	0x0000001e


	//----- nvinfo : EIATTR_FRAME_SIZE
	.align		4
.L_14:
        /*0054*/ 	.byte	0x04, 0x11
        /*0056*/ 	.short	(.L_16 - .L_15)
	.align		4
.L_15:
        /*0058*/ 	.word	index@($__internal_1_$__cuda_sm3x_div_rn_noftz_f32_slowpath)
        /*005c*/ 	.word	0x00000000


	//----- nvinfo : EIATTR_FRAME_SIZE
	.align		4
.L_16:
        /*0060*/ 	.byte	0x04, 0x11
        /*0062*/ 	.short	(.L_18 - .L_17)
	.align		4
.L_17:
        /*0064*/ 	.word	index@(_Z12downTrianglePfS_S_)
        /*0068*/ 	.word	0x00000000


	//----- nvinfo : EIATTR_REGCOUNT
	.align		4
.L_18:
        /*006c*/ 	.byte	0x04, 0x2f
        /*006e*/ 	.short	(.L_20 - .L_19)
	.align		4
.L_19:
        /*0070*/ 	.word	index@(_Z12wholeDiamondPfS_i)
        /*0074*/ 	.word	0x00000025


	//----- nvinfo : EIATTR_FRAME_SIZE
	.align		4
.L_20:
        /*0078*/ 	.byte	0x04, 0x11
        /*007a*/ 	.short	(.L_22 - .L_21)
	.align		4
.L_21:
        /*007c*/ 	.word	index@($__internal_0_$__cuda_sm3x_div_rn_noftz_f32_slowpath)
        /*0080*/ 	.word	0x00000000


	//----- nvinfo : EIATTR_FRAME_SIZE
	.align		4
.L_22:
        /*0084*/ 	.byte	0x04, 0x11
        /*0086*/ 	.short	(.L_24 - .L_23)
	.align		4
.L_23:
        /*0088*/ 	.word	index@(_Z12wholeDiamondPfS_i)
        /*008c*/ 	.word	0x00000000


	//----- nvinfo : EIATTR_MIN_STACK_SIZE
	.align		4
.L_24:
        /*0090*/ 	.byte	0x04, 0x12
        /*0092*/ 	.short	(.L_26 - .L_25)
	.align		4
.L_25:
        /*0094*/ 	.word	index@(_Z12wholeDiamondPfS_i)
        /*0098*/ 	.word	0x00000000


	//----- nvinfo : EIATTR_MIN_STACK_SIZE
	.align		4
.L_26:
        /*009c*/ 	.byte	0x04, 0x12
        /*009e*/ 	.short	(.L_28 - .L_27)
	.align		4
.L_27:
        /*00a0*/ 	.word	index@(_Z12downTrianglePfS_S_)
        /*00a4*/ 	.word	0x00000000


	//----- nvinfo : EIATTR_MIN_STACK_SIZE
	.align		4
.L_28:
        /*00a8*/ 	.byte	0x04, 0x12
        /*00aa*/ 	.short	(.L_30 - .L_29)
	.align		4
.L_29:
        /*00ac*/ 	.word	index@(_Z10upTrianglePfS_S_)
        /*00b0*/ 	.word	0x00000000


	//----- nvinfo : EIATTR_MIN_STACK_SIZE
	.align		4
.L_30:
        /*00b4*/ 	.byte	0x04, 0x12
        /*00b6*/ 	.short	(.L_32 - .L_31)
	.align		4
.L_31:
        /*00b8*/ 	.word	index@(_Z9classicKSPfS_)
        /*00bc*/ 	.word	0x00000000
.L_32:


//--------------------- .nv.compat                --------------------------
	.section	.nv.compat,"",@"SHT_CUDA_COMPAT_INFO"
	.align	4
        /*0000*/ 	.byte	0x02, 0x09, 0x00, 0x00, 0x02, 0x02, 0x01, 0x00, 0x02, 0x05, 0x05, 0x00, 0x03, 0x07, 0x01, 0x01
        /*0010*/ 	.byte	0x02, 0x03, 0x00, 0x00, 0x02, 0x06, 0x01, 0x00, 0x04, 0x0b, 0x08, 0x00, 0x01, 0x00, 0x00, 0x00
        /*0020*/ 	.byte	0x00, 0x00, 0x00, 0x00


//--------------------- .nv.info._Z12wholeDiamondPfS_i --------------------------
	.section	.nv.info._Z12wholeDiamondPfS_i,"",@"SHT_CUDA_INFO"
	.sectionflags	@""
	.align	4


	//----- nvinfo : EIATTR_CUDA_API_VERSION
	.align		4
        /*0000*/ 	.byte	0x04, 0x37
        /*0002*/ 	.short	(.L_34 - .L_33)
.L_33:
        /*0004*/ 	.word	0x00000082


	//----- nvinfo : EIATTR_KPARAM_INFO
	.align		4
.L_34:
        /*0008*/ 	.byte	0x04, 0x17
        /*000a*/ 	.short	(.L_36 - .L_35)
.L_35:
        /*000c*/ 	.word	0x00000000
        /*0010*/ 	.short	0x0002
        /*0012*/ 	.short	0x0010
        /*0014*/ 	.byte	0x00, 0xf0, 0x11, 0x00


	//----- nvinfo : EIATTR_KPARAM_INFO
	.align		4
.L_36:
        /*0018*/ 	.byte	0x04, 0x17
        /*001a*/ 	.short	(.L_38 - .L_37)
.L_37:
        /*001c*/ 	.word	0x00000000
        /*0020*/ 	.short	0x0001
        /*0022*/ 	.short	0x0008
        /*0024*/ 	.byte	0x00, 0xf5, 0x21, 0x00


	//----- nvinfo : EIATTR_KPARAM_INFO
	.align		4
.L_38:
        /*0028*/ 	.byte	0x04, 0x17
        /*002a*/ 	.short	(.L_40 - .L_39)
.L_39:
        /*002c*/ 	.word	0x00000000
        /*0030*/ 	.short	0x0000
        /*0032*/ 	.short	0x0000
        /*0034*/ 	.byte	0x00, 0xf5, 0x21, 0x00


	//----- nvinfo : EIATTR_SPARSE_MMA_MASK
	.align		4
.L_40:
        /*0038*/ 	.byte	0x03, 0x50
        /*003a*/ 	.short	0x0000


	//----- nvinfo : EIATTR_MAXREG_COUNT
	.align		4
        /*003c*/ 	.byte	0x03, 0x1b
        /*003e*/ 	.short	0x00ff


	//----- nvinfo : EIATTR_NUM_BARRIERS
	.align		4
        /*0040*/ 	.byte	0x02, 0x4c
        /*0042*/ 	.byte	0x01
	.zero		1


	//----- nvinfo : EIATTR_MERCURY_ISA_VERSION
	.align		4
        /*0044*/ 	.byte	0x03, 0x5f
        /*0046*/ 	.short	0x0101


	//----- nvinfo : EIATTR_VRC_CTA_INIT_COUNT
	.align		4
        /*0048*/ 	.byte	0x02, 0x4a
	.zero		1
	.zero		1


	//----- nvinfo : EIATTR_EXIT_INSTR_OFFSETS
	.align		4
        /*004c*/ 	.byte	0x04, 0x1c
        /*004e*/ 	.short	(.L_42 - .L_41)


	//   ....[0]....
.L_41:
        /*0050*/ 	.word	0x00004020


	//----- nvinfo : EIATTR_CRS_STACK_SIZE
	.align		4
.L_42:
        /*0054*/ 	.byte	0x04, 0x1e
        /*0056*/ 	.short	(.L_44 - .L_43)
.L_43:
        /*0058*/ 	.word	0x00000000


	//----- nvinfo : EIATTR_CBANK_PARAM_SIZE
	.align		4
.L_44:
        /*005c*/ 	.byte	0x03, 0x19
        /*005e*/ 	.short	0x0014


	//----- nvinfo : EIATTR_PARAM_CBANK
	.align		4
        /*0060*/ 	.byte	0x04, 0x0a
        /*0062*/ 	.short	(.L_46 - .L_45)
	.align		4
.L_45:
        /*0064*/ 	.word	index@(.nv.constant0._Z12wholeDiamondPfS_i)
        /*0068*/ 	.short	0x0380
        /*006a*/ 	.short	0x0014


	//----- nvinfo : EIATTR_SW_WAR
	.align		4
.L_46:
        /*006c*/ 	.byte	0x04, 0x36
        /*006e*/ 	.short	(.L_48 - .L_47)
.L_47:
        /*0070*/ 	.word	0x00000008
.L_48:


//--------------------- .nv.info._Z12downTrianglePfS_S_ --------------------------
	.section	.nv.info._Z12downTrianglePfS_S_,"",@"SHT_CUDA_INFO"
	.sectionflags	@""
	.align	4


	//----- nvinfo : EIATTR_CUDA_API_VERSION
	.align		4
        /*0000*/ 	.byte	0x04, 0x37
        /*0002*/ 	.short	(.L_50 - .L_49)
.L_49:
        /*0004*/ 	.word	0x00000082


	//----- nvinfo : EIATTR_KPARAM_INFO
	.align		4
.L_50:
        /*0008*/ 	.byte	0x04, 0x17
        /*000a*/ 	.short	(.L_52 - .L_51)
.L_51:
        /*000c*/ 	.word	0x00000000
        /*0010*/ 	.short	0x0002
        /*0012*/ 	.short	0x0010
        /*0014*/ 	.byte	0x00, 0xf5, 0x21, 0x00


	//----- nvinfo : EIATTR_KPARAM_INFO
	.align		4
.L_52:
        /*0018*/ 	.byte	0x04, 0x17
        /*001a*/ 	.short	(.L_54 - .L_53)
.L_53:
        /*001c*/ 	.word	0x00000000
        /*0020*/ 	.short	0x0001
        /*0022*/ 	.short	0x0008
        /*0024*/ 	.byte	0x00, 0xf5, 0x21, 0x00


	//----- nvinfo : EIATTR_KPARAM_INFO
	.align		4
.L_54:
        /*0028*/ 	.byte	0x04, 0x17
        /*002a*/ 	.short	(.L_56 - .L_55)
.L_55:
        /*002c*/ 	.word	0x00000000
        /*0030*/ 	.short	0x0000
        /*0032*/ 	.short	0x0000
        /*0034*/ 	.byte	0x00, 0xf5, 0x21, 0x00


	//----- nvinfo : EIATTR_SPARSE_MMA_MASK
	.align		4
.L_56:
        /*0038*/ 	.byte	0x03, 0x50
        /*003a*/ 	.short	0x0000


	//----- nvinfo : EIATTR_MAXREG_COUNT
	.align		4
        /*003c*/ 	.byte	0x03, 0x1b
        /*003e*/ 	.short	0x00ff


	//----- nvinfo : EIATTR_NUM_BARRIERS
	.align		4
        /*0040*/ 	.byte	0x02, 0x4c
        /*0042*/ 	.byte	0x01
	.zero		1


	//----- nvinfo : EIATTR_MERCURY_ISA_VERSION
	.align		4
        /*0044*/ 	.byte	0x03, 0x5f
        /*0046*/ 	.short	0x0101


	//----- nvinfo : EIATTR_VRC_CTA_INIT_COUNT
	.align		4
        /*0048*/ 	.byte	0x02, 0x4a
	.zero		1
	.zero		1


	//----- nvinfo : EIATTR_EXIT_INSTR_OFFSETS
	.align		4
        /*004c*/ 	.byte	0x04, 0x1c
        /*004e*/ 	.short	(.L_58 - .L_57)


	//   ....[0]....
.L_57:
        /*0050*/ 	.word	0x00001d70


	//----- nvinfo : EIATTR_CRS_STACK_SIZE
	.align		4
.L_58:
        /*0054*/ 	.byte	0x04, 0x1e
        /*0056*/ 	.short	(.L_60 - .L_59)
.L_59:
        /*0058*/ 	.word	0x00000000


	//----- nvinfo : EIATTR_CBANK_PARAM_SIZE
	.align		4
.L_60:
        /*005c*/ 	.byte	0x03, 0x19
        /*005e*/ 	.short	0x0018


	//----- nvinfo : EIATTR_PARAM_CBANK
	.align		4
        /*0060*/ 	.byte	0x04, 0x0a
        /*0062*/ 	.short	(.L_62 - .L_61)
	.align		4
.L_61:
        /*0064*/ 	.word	index@(.nv.constant0._Z12downTrianglePfS_S_)
        /*0068*/ 	.short	0x0380
        /*006a*/ 	.short	0x0018


	//----- nvinfo : EIATTR_SW_WAR
	.align		4
.L_62:
        /*006c*/ 	.byte	0x04, 0x36
        /*006e*/ 	.short	(.L_64 - .L_63)
.L_63:
        /*0070*/ 	.word	0x00000008
.L_64:


//--------------------- .nv.info._Z10upTrianglePfS_S_ --------------------------
	.section	.nv.info._Z10upTrianglePfS_S_,"",@"SHT_CUDA_INFO"
	.sectionflags	@""
	.align	4


	//----- nvinfo : EIATTR_CUDA_API_VERSION
	.align		4
        /*0000*/ 	.byte	0x04, 0x37
        /*0002*/ 	.short	(.L_66 - .L_65)
.L_65:
        /*0004*/ 	.word	0x00000082


	//----- nvinfo : EIATTR_KPARAM_INFO
	.align		4
.L_66:
        /*0008*/ 	.byte	0x04, 0x17
        /*000a*/ 	.short	(.L_68 - .L_67)
.L_67:
        /*000c*/ 	.word	0x00000000
        /*0010*/ 	.short	0x0002
        /*0012*/ 	.short	0x0010
        /*0014*/ 	.byte	0x00, 0xf5, 0x21, 0x00


	//----- nvinfo : EIATTR_KPARAM_INFO
	.align		4
.L_68:
        /*0018*/ 	.byte	0x04, 0x17
        /*001a*/ 	.short	(.L_70 - .L_69)
.L_69:
        /*001c*/ 	.word	0x00000000
        /*0020*/ 	.short	0x0001
        /*0022*/ 	.short	0x0008
        /*0024*/ 	.byte	0x00, 0xf5, 0x21, 0x00


	//----- nvinfo : EIATTR_KPARAM_INFO
	.align		4
.L_70:
        /*0028*/ 	.byte	0x04, 0x17
        /*002a*/ 	.short	(.L_72 - .L_71)
.L_71:
        /*002c*/ 	.word	0x00000000
        /*0030*/ 	.short	0x0000
        /*0032*/ 	.short	0x0000
        /*0034*/ 	.byte	0x00, 0xf5, 0x21, 0x00


	//----- nvinfo : EIATTR_SPARSE_MMA_MASK
	.align		4
.L_72:
        /*0038*/ 	.byte	0x03, 0x50
        /*003a*/ 	.short	0x0000


	//----- nvinfo : EIATTR_MAXREG_COUNT
	.align		4
        /*003c*/ 	.byte	0x03, 0x1b
        /*003e*/ 	.short	0x00ff


	//----- nvinfo : EIATTR_NUM_BARRIERS
	.align		4
        /*0040*/ 	.byte	0x02, 0x4c
        /*0042*/ 	.byte	0x01
	.zero		1


	//----- nvinfo : EIATTR_MERCURY_ISA_VERSION
	.align		4
        /*0044*/ 	.byte	0x03, 0x5f
        /*0046*/ 	.short	0x0101


	//----- nvinfo : EIATTR_VRC_CTA_INIT_COUNT
	.align		4
        /*0048*/ 	.byte	0x02, 0x4a
	.zero		1
	.zero		1


	//----- nvinfo : EIATTR_EXIT_INSTR_OFFSETS
	.align		4
        /*004c*/ 	.byte	0x04, 0x1c
        /*004e*/ 	.short	(.L_74 - .L_73)


	//   ....[0]....
.L_73:
        /*0050*/ 	.word	0x00002280


	//----- nvinfo : EIATTR_CRS_STACK_SIZE
	.align		4
.L_74:
        /*0054*/ 	.byte	0x04, 0x1e
        /*0056*/ 	.short	(.L_76 - .L_75)
.L_75:
        /*0058*/ 	.word	0x00000000


	//----- nvinfo : EIATTR_CBANK_PARAM_SIZE
	.align		4
.L_76:
        /*005c*/ 	.byte	0x03, 0x19
        /*005e*/ 	.short	0x0018


	//----- nvinfo : EIATTR_PARAM_CBANK
	.align		4
        /*0060*/ 	.byte	0x04, 0x0a
        /*0062*/ 	.short	(.L_78 - .L_77)
	.align		4
.L_77:
        /*0064*/ 	.word	index@(.nv.constant0._Z10upTrianglePfS_S_)
        /*0068*/ 	.short	0x0380
        /*006a*/ 	.short	0x0018


	//----- nvinfo : EIATTR_SW_WAR
	.align		4
.L_78:
        /*006c*/ 	.byte	0x04, 0x36
        /*006e*/ 	.short	(.L_80 - .L_79)
.L_79:
        /*0070*/ 	.word	0x00000008
.L_80:


//--------------------- .nv.info._Z9classicKSPfS_ --------------------------
	.section	.nv.info._Z9classicKSPfS_,"",@"SHT_CUDA_INFO"
	.sectionflags	@""
	.align	4


	//----- nvinfo : EIATTR_CUDA_API_VERSION
	.align		4
        /*0000*/ 	.byte	0x04, 0x37
        /*0002*/ 	.short	(.L_82 - .L_81)
.L_81:
        /*0004*/ 	.word	0x00000082


	//----- nvinfo : EIATTR_KPARAM_INFO
	.align		4
.L_82:
        /*0008*/ 	.byte	0x04, 0x17
        /*000a*/ 	.short	(.L_84 - .L_83)
.L_83:
        /*000c*/ 	.word	0x00000000
        /*0010*/ 	.short	0x0001
        /*0012*/ 	.short	0x0008
        /*0014*/ 	.byte	0x00, 0xf5, 0x21, 0x00


	//----- nvinfo : EIATTR_KPARAM_INFO
	.align		4
.L_84:
        /*0018*/ 	.byte	0x04, 0x17
        /*001a*/ 	.short	(.L_86 - .L_85)
.L_85:
        /*001c*/ 	.word	0x00000000
        /*0020*/ 	.short	0x0000
        /*0022*/ 	.short	0x0000
        /*0024*/ 	.byte	0x00, 0xf5, 0x21, 0x00


	//----- nvinfo : EIATTR_SPARSE_MMA_MASK
	.align		4
.L_86:
        /*0028*/ 	.byte	0x03, 0x50
        /*002a*/ 	.short	0x0000


	//----- nvinfo : EIATTR_MAXREG_COUNT
	.align		4
        /*002c*/ 	.byte	0x03, 0x1b
        /*002e*/ 	.short	0x00ff


	//----- nvinfo : EIATTR_MERCURY_ISA_VERSION
	.align		4
        /*0030*/ 	.byte	0x03, 0x5f
        /*0032*/ 	.short	0x0101


	//----- nvinfo : EIATTR_VRC_CTA_INIT_COUNT
	.align		4
        /*0034*/ 	.byte	0x02, 0x4a
	.zero		1
	.zero		1


	//----- nvinfo : EIATTR_EXIT_INSTR_OFFSETS
	.align		4
        /*0038*/ 	.byte	0x04, 0x1c
        /*003a*/ 	.short	(.L_88 - .L_87)


	//   ....[0]....
.L_87:
        /*003c*/ 	.word	0x00000a30


	//----- nvinfo : EIATTR_CRS_STACK_SIZE
	.align		4
.L_88:
        /*0040*/ 	.byte	0x04, 0x1e
        /*0042*/ 	.short	(.L_90 - .L_89)
.L_89:
        /*0044*/ 	.word	0x00000000


	//----- nvinfo : EIATTR_CBANK_PARAM_SIZE
	.align		4
.L_90:
        /*0048*/ 	.byte	0x03, 0x19
        /*004a*/ 	.short	0x0010


	//----- nvinfo : EIATTR_PARAM_CBANK
	.align		4
        /*004c*/ 	.byte	0x04, 0x0a
        /*004e*/ 	.short	(.L_92 - .L_91)
	.align		4
.L_91:
        /*0050*/ 	.word	index@(.nv.constant0._Z9classicKSPfS_)
        /*0054*/ 	.short	0x0380
        /*0056*/ 	.short	0x0010


	//----- nvinfo : EIATTR_SW_WAR
	.align		4
.L_92:
        /*0058*/ 	.byte	0x04, 0x36
        /*005a*/ 	.short	(.L_94 - .L_93)
.L_93:
        /*005c*/ 	.word	0x00000008
.L_94:


//--------------------- .nv.callgraph             --------------------------
	.section	.nv.callgraph,"",@"SHT_CUDA_CALLGRAPH"
	.align	4
	.sectionentsize	8
	.align		4
        /*0000*/ 	.word	0x00000000
	.align		4
        /*0004*/ 	.word	0xffffffff
	.align		4
        /*0008*/ 	.word	0x00000000
	.align		4
        /*000c*/ 	.word	0xfffffffe
	.align		4
        /*0010*/ 	.word	0x00000000
	.align		4
        /*0014*/ 	.word	0xfffffffd
	.align		4
        /*0018*/ 	.word	0x00000000
	.align		4
        /*001c*/ 	.word	0xfffffffc


//--------------------- .nv.constant3             --------------------------
	.section	.nv.constant3,"a",@progbits
	.align	4
.nv.constant3:
	.type		disc,@object
	.size		disc,(.L_0 - disc)
disc:
	.zero		20
.L_0:


//--------------------- .text._Z12wholeDiamondPfS_i --------------------------
	.section	.text._Z12wholeDiamondPfS_i,"ax",@progbits
	.align	128
        .global         _Z12wholeDiamondPfS_i
        .type           _Z12wholeDiamondPfS_i,@function
        .size           _Z12wholeDiamondPfS_i,(.L_x_280 - _Z12wholeDiamondPfS_i)
        .other          _Z12wholeDiamondPfS_i,@"STO_CUDA_ENTRY STV_DEFAULT"
_Z12wholeDiamondPfS_i:
.text._Z12wholeDiamondPfS_i:
[----:B------:R-:W-:Y:S01]  /*0000*/  LDC R1, c[0x0][0x37c] ;  /* 0x0000df00ff017b82 */ /* 0x000fe20000000800 */
[----:B------:R-:W0:Y:S07]  /*0010*/  S2R R4, SR_TID.X ;  /* 0x0000000000047919 */ /* 0x000e2e0000002100 */
[----:B------:R-:W0:Y:S01]  /*0020*/  S2UR UR4, SR_CTAID.X ;  /* 0x00000000000479c3 */ /* 0x000e220000002500 */
[----:B------:R-:W1:Y:S07]  /*0030*/  LDCU.64 UR6, c[0x0][0x358] ;  /* 0x00006b00ff0677ac */ /* 0x000e6e0008000a00 */
[----:B------:R-:W0:Y:S08]  /*0040*/  LDC R5, c[0x0][0x360] ;  /* 0x0000d800ff057b82 */ /* 0x000e300000000800 */
[----:B------:R-:W2:Y:S08]  /*0050*/  LDC R2, c[0x0][0x390] ;  /* 0x0000e400ff027b82 */ /* 0x000eb00000000800 */
[----:B------:R-:W3:Y:S08]  /*0060*/  LDC R0, c[0x0][0x370] ;  /* 0x0000dc00ff007b82 */ /* 0x000ef00000000800 */
[----:B------:R-:W4:Y:S01]  /*0070*/  LDC.64 R16, c[0x0][0x380] ;  /* 0x0000e000ff107b82 */ /* 0x000f220000000a00 */
[----:B0-----:R-:W-:-:S07]  /*0080*/  IMAD R7, R5, UR4, R4 ;  /* 0x0000000405077c24 */ /* 0x001fce000f8e0204 */
[----:B------:R-:W0:Y:S01]  /*0090*/  LDC.64 R10, c[0x0][0x388] ;  /* 0x0000e200ff0a7b82 */ /* 0x000e220000000a00 */
[----:B--2---:R-:W-:Y:S01]  /*00a0*/  ISETP.GT.AND P0, PT, R2, -0x1, PT ;  /* 0xffffffff0200780c */ /* 0x004fe20003f04270 */
[C---:B---3--:R-:W-:Y:S02]  /*00b0*/  IMAD R3, R5.reuse, R0, -0x1 ;  /* 0xffffffff05037424 */ /* 0x048fe400078e0200 */
[----:B------:R-:W-:-:S05]  /*00c0*/  IMAD R0, R5, R2, R7 ;  /* 0x0000000205007224 */ /* 0x000fca00078e0207 */
[----:B------:R-:W-:-:S05]  /*00d0*/  LOP3.LUT R9, R0, R3, RZ, 0xc0, !PT ;  /* 0x0000000300097212 */ /* 0x000fca00078ec0ff */
[----:B----4-:R-:W-:-:S04]  /*00e0*/  @!P0 IMAD.WIDE R2, R9, 0x4, R16 ;  /* 0x0000000409028825 */ /* 0x010fc800078e0210 */
[C---:B0-----:R-:W-:Y:S01]  /*00f0*/  IMAD.WIDE R18, R7.reuse, 0x4, R10 ;  /* 0x0000000407127825 */ /* 0x041fe200078e020a */
[----:B-1----:R0:W2:Y:S03]  /*0100*/  @!P0 LDG.E R12, desc[UR6][R2.64] ;  /* 0x00000006020c8981 */ /* 0x0020a6000c1e1900 */
[----:B------:R-:W-:Y:S01]  /*0110*/  IMAD.WIDE R16, R7, 0x4, R16 ;  /* 0x0000000407107825 */ /* 0x000fe200078e0210 */
[----:B------:R-:W3:Y:S03]  /*0120*/  @!P0 LDG.E R13, desc[UR6][R18.64] ;  /* 0x00000006120d8981 */ /* 0x000ee6000c1e1900 */
[----:B------:R-:W-:Y:S01]  /*0130*/  @P0 IMAD.WIDE R10, R9, 0x4, R10 ;  /* 0x00000004090a0825 */ /* 0x000fe200078e020a */
[----:B------:R-:W4:Y:S04]  /*0140*/  @P0 LDG.E R20, desc[UR6][R16.64] ;  /* 0x0000000610140981 */ /* 0x000f28000c1e1900 */
[----:B------:R1:W5:Y:S01]  /*0150*/  @P0 LDG.E R21, desc[UR6][R10.64] ;  /* 0x000000060a150981 */ /* 0x000362000c1e1900 */
[----:B------:R-:W1:Y:S01]  /*0160*/  S2R R23, SR_CgaCtaId ;  /* 0x0000000000177919 */ /* 0x000e620000008800 */
[----:B------:R-:W-:-:S02]  /*0170*/  SHF.L.U32 R0, R4, 0x1d, RZ ;  /* 0x0000001d04007819 */ /* 0x000fc400000006ff */
[----:B------:R-:W-:Y:S02]  /*0180*/  IADD3 R15, PT, PT, R5, 0x4, RZ ;  /* 0x00000004050f7810 */ /* 0x000fe40007ffe0ff */
[----:B------:R-:W-:Y:S02]  /*0190*/  SHF.R.S32.HI R0, RZ, 0x1f, R0 ;  /* 0x0000001fff007819 */ /* 0x000fe40000011400 */
[----:B------:R-:W-:Y:S02]  /*01a0*/  SHF.R.U32.HI R9, RZ, 0x1, R4 ;  /* 0x00000001ff097819 */ /* 0x000fe40000011604 */
[----:B------:R-:W-:Y:S02]  /*01b0*/  MOV R8, 0x400 ;  /* 0x0000040000087802 */ /* 0x000fe40000000f00 */
[----:B------:R-:W-:Y:S02]  /*01c0*/  SHF.R.U32.HI R7, RZ, 0x1, R15 ;  /* 0x00000001ff077819 */ /* 0x000fe4000001160f */
[----:B------:R-:W-:-:S02]  /*01d0*/  LOP3.LUT R0, R0, R15, RZ, 0xc0, !PT ;  /* 0x0000000f00007212 */ /* 0x000fc400078ec0ff */
[----:B------:R-:W-:Y:S02]  /*01e0*/  LOP3.LUT R6, R4, 0x3, RZ, 0xc0, !PT ;  /* 0x0000000304067812 */ /* 0x000fe400078ec0ff */
[----:B------:R-:W-:Y:S02]  /*01f0*/  LOP3.LUT R9, R9, 0x1fe, RZ, 0xc0, !PT ;  /* 0x000001fe09097812 */ /* 0x000fe400078ec0ff */
[----:B0-----:R-:W-:-:S04]  /*0200*/  IADD3 R3, PT, PT, R7, R0, RZ ;  /* 0x0000000007037210 */ /* 0x001fc80007ffe0ff */
[----:B------:R-:W-:Y:S02]  /*0210*/  IADD3 R0, PT, PT, R3, R6, -R9 ;  /* 0x0000000603007210 */ /* 0x000fe40007ffe809 */
[----:B-1----:R-:W-:Y:S02]  /*0220*/  LEA R11, R23, R8, 0x18 ;  /* 0x00000008170b7211 */ /* 0x002fe400078ec0ff */
[----:B------:R-:W-:-:S04]  /*0230*/  IADD3 R8, PT, PT, R6, R9, RZ ;  /* 0x0000000906087210 */ /* 0x000fc80007ffe0ff */
[----:B------:R-:W-:Y:S02]  /*0240*/  IADD3 R2, PT, PT, R3, R8, RZ ;  /* 0x0000000803027210 */ /* 0x000fe40007ffe0ff */
[-C--:B------:R-:W-:Y:S02]  /*0250*/  @!P0 LEA R3, R0, R11.reuse, 0x2 ;  /* 0x0000000b00038211 */ /* 0x080fe400078e10ff */
[-C--:B------:R-:W-:Y:S02]  /*0260*/  @!P0 LEA R14, R2, R11.reuse, 0x2 ;  /* 0x0000000b020e8211 */ /* 0x080fe400078e10ff */
[-C--:B------:R-:W-:Y:S02]  /*0270*/  @P0 LEA R23, R0, R11.reuse, 0x2 ;  /* 0x0000000b00170211 */ /* 0x080fe400078e10ff */
[-C--:B------:R-:W-:Y:S02]  /*0280*/  @P0 LEA R2, R2, R11.reuse, 0x2 ;  /* 0x0000000b02020211 */ /* 0x080fe400078e10ff */
[----:B------:R-:W-:Y:S01]  /*0290*/  LEA R10, R4, R11, 0x2 ;  /* 0x0000000b040a7211 */ /* 0x000fe200078e10ff */
[----:B--2---:R0:W-:Y:S04]  /*02a0*/  @!P0 STS [R3+-0x10], R12 ;  /* 0xfffff00c03008388 */ /* 0x0041e80000000800 */
[----:B---3--:R0:W-:Y:S04]  /*02b0*/  @!P0 STS [R14], R13 ;  /* 0x0000000d0e008388 */ /* 0x0081e80000000800 */
[----:B----4-:R0:W-:Y:S04]  /*02c0*/  @P0 STS [R23+-0x10], R20 ;  /* 0xfffff01417000388 */ /* 0x0101e80000000800 */
[----:B-----5:R0:W-:Y:S01]  /*02d0*/  @P0 STS [R2], R21 ;  /* 0x0000001502000388 */ /* 0x0201e20000000800 */
[----:B------:R-:W-:-:S13]  /*02e0*/  ISETP.GE.U32.AND P0, PT, R5, 0x2, PT ;  /* 0x000000020500780c */ /* 0x000fda0003f06070 */
[----:B0-----:R-:W-:Y:S05]  /*02f0*/  @!P0 BRA `(.L_x_0) ;  /* 0x0000001800dc8947 */ /* 0x001fea0003800000 */
[----:B------:R-:W-:Y:S01]  /*0300*/  IADD3 R22, PT, PT, R7, -0x2, RZ ;  /* 0xfffffffe07167810 */ /* 0x000fe20007ffe0ff */
[----:B------:R-:W0:Y:S01]  /*0310*/  LDC R20, c[0x3][RZ] ;  /* 0x00c00000ff147b82 */ /* 0x000e220000000800 */
[----:B------:R-:W-:Y:S02]  /*0320*/  IADD3 R13, PT, PT, R4, 0x2, RZ ;  /* 0x00000002040d7810 */ /* 0x000fe40007ffe0ff */
[----:B------:R-:W-:Y:S02]  /*0330*/  VIMNMX.U32 R12, PT, PT, R22, 0x4, PT ;  /* 0x00000004160c7848 */ /* 0x000fe40003fe0000 */
[----:B------:R-:W-:Y:S02]  /*0340*/  LEA R14, R15, R10, 0x2 ;  /* 0x0000000a0f0e7211 */ /* 0x000fe400078e10ff */
[----:B------:R-:W-:Y:S02]  /*0350*/  IADD3 R12, PT, PT, R7, 0x1, -R12 ;  /* 0x00000001070c7810 */ /* 0x000fe40007ffe80c */
[----:B------:R-:W-:-:S02]  /*0360*/  IADD3 R15, PT, PT, -R13, R15, RZ ;  /* 0x0000000f0d0f7210 */ /* 0x000fc40007ffe1ff */
[----:B------:R-:W-:Y:S01]  /*0370*/  LOP3.LUT P0, RZ, R12, 0x4, RZ, 0xc0, !PT ;  /* 0x000000040cff7812 */ /* 0x000fe2000780c0ff */
[----:B0-----:R-:W-:-:S12]  /*0380*/  FMUL R20, R20, 4 ;  /* 0x4080000014147820 */ /* 0x001fd80000400000 */
[----:B------:R-:W-:Y:S05]  /*0390*/  @P0 BRA `(.L_x_1) ;  /* 0x0000000800380947 */ /* 0x000fea0003800000 */
[----:B------:R-:W-:Y:S01]  /*03a0*/  ISETP.GE.AND P0, PT, R22, R15, PT ;  /* 0x0000000f1600720c */ /* 0x000fe20003f06270 */
[----:B------:R-:W-:Y:S03]  /*03b0*/  BSSY.RECONVERGENT B2, `(.L_x_2) ;  /* 0x0000042000027945 */ /* 0x000fe60003800200 */
[----:B------:R-:W-:-:S13]  /*03c0*/  ISETP.LT.U32.OR P0, PT, R13, R22, P0 ;  /* 0x000000160d00720c */ /* 0x000fda0000701470 */
[----:B------:R-:W-:Y:S05]  /*03d0*/  @P0 BRA `(.L_x_3) ;  /* 0x0000000000fc0947 */ /* 0x000fea0003800000 */
[----:B------:R-:W0:Y:S01]  /*03e0*/  LDS R26, [R10+0x4] ;  /* 0x000004000a1a7984 */ /* 0x000e220000000800 */
[----:B------:R-:W1:Y:S01]  /*03f0*/  MUFU.RCP R21, R20 ;  /* 0x0000001400157308 */ /* 0x000e620000001000 */
[----:B------:R-:W-:Y:S02]  /*0400*/  BSSY.RECONVERGENT B3, `(.L_x_4) ;  /* 0x0000012000037945 */ /* 0x000fe40003800200 */
[----:B------:R-:W2:Y:S04]  /*0410*/  LDS R23, [R10+0xc] ;  /* 0x00000c000a177984 */ /* 0x000ea80000000800 */
[----:B------:R3:W4:Y:S04]  /*0420*/  LDS R25, [R10] ;  /* 0x000000000a197984 */ /* 0x0007280000000800 */
[----:B------:R3:W3:Y:S04]  /*0430*/  LDS R24, [R10+0x8] ;  /* 0x000008000a187984 */ /* 0x0006e80000000800 */
[----:B------:R0:W3:Y:S01]  /*0440*/  LDS R22, [R10+0x10] ;  /* 0x000010000a167984 */ /* 0x0000e20000000800 */
[----:B-1----:R-:W-:-:S04]  /*0450*/  FFMA R2, -R20, R21, 1 ;  /* 0x3f80000014027423 */ /* 0x002fc80000000115 */
[----:B------:R-:W-:Y:S01]  /*0460*/  FFMA R2, R21, R2, R21 ;  /* 0x0000000215027223 */ /* 0x000fe20000000015 */
[----:B0-----:R-:W-:-:S04]  /*0470*/  FMUL R0, R26, R26 ;  /* 0x0000001a1a007220 */ /* 0x001fc80000400000 */
[----:B--2---:R-:W-:-:S04]  /*0480*/  FFMA R3, R23, R23, -R0 ;  /* 0x0000001717037223 */ /* 0x004fc80000000800 */
[----:B------:R-:W0:Y:S01]  /*0490*/  FCHK P0, R3, R20 ;  /* 0x0000001403007302 */ /* 0x000e220000000000 */
[----:B------:R-:W-:-:S04]  /*04a0*/  FFMA R21, R3, R2, RZ ;  /* 0x0000000203157223 */ /* 0x000fc800000000ff */
[----:B------:R-:W-:-:S04]  /*04b0*/  FFMA R0, -R20, R21, R3 ;  /* 0x0000001514007223 */ /* 0x000fc80000000103 */
[----:B------:R-:W-:Y:S01]  /*04c0*/  FFMA R21, R2, R0, R21 ;  /* 0x0000000002157223 */ /* 0x000fe20000000015 */
[----:B0--34-:R-:W-:Y:S06]  /*04d0*/  @!P0 BRA `(.L_x_5) ;  /* 0x0000000000108947 */ /* 0x019fec0003800000 */
[----:B------:R-:W-:Y:S02]  /*04e0*/  MOV R0, R20 ;  /* 0x0000001400007202 */ /* 0x000fe40000000f00 */
[----:B------:R-:W-:-:S07]  /*04f0*/  MOV R2, 0x510 ;  /* 0x0000051000027802 */ /* 0x000fce0000000f00 */
[----:B------:R-:W-:Y:S05]  /*0500*/  CALL.REL.NOINC `($__internal_0_$__cuda_sm3x_div_rn_noftz_f32_slowpath) ;  /* 0x0000003800c87944 */ /* 0x000fea0003c00000 */
[----:B------:R-:W-:-:S07]  /*0510*/  MOV R21, R0 ;  /* 0x0000000000157202 */ /* 0x000fce0000000f00 */
.L_x_5:
[----:B------:R-:W-:Y:S05]  /*0520*/  BSYNC.RECONVERGENT B3 ;  /* 0x0000000000037941 */ /* 0x000fea0003800200 */
.L_x_4:
[----:B------:R-:W0:Y:S01]  /*0530*/  LDC R28, c[0x3][0x4] ;  /* 0x00c00100ff1c7b82 */ /* 0x000e220000000800 */
[----:B------:R-:W-:Y:S01]  /*0540*/  FADD R3, R26, R23 ;  /* 0x000000171a037221 */ /* 0x000fe20000000000 */
[----:B------:R-:W-:Y:S01]  /*0550*/  FADD R0, R24, R24 ;  /* 0x0000001818007221 */ /* 0x000fe20000000000 */
[----:B------:R-:W-:Y:S03]  /*0560*/  BSSY.RECONVERGENT B3, `(.L_x_6) ;  /* 0x000000e000037945 */ /* 0x000fe60003800200 */
[----:B------:R-:W-:Y:S01]  /*0570*/  FADD R3, R3, -R0 ;  /* 0x8000000003037221 */ /* 0x000fe20000000000 */
[----:B0-----:R-:W0:Y:S08]  /*0580*/  MUFU.RCP R2, R28 ;  /* 0x0000001c00027308 */ /* 0x001e300000001000 */
[----:B------:R-:W1:Y:S01]  /*0590*/  FCHK P0, R3, R28 ;  /* 0x0000001c03007302 */ /* 0x000e620000000000 */
[----:B0-----:R-:W-:-:S04]  /*05a0*/  FFMA R27, R2, -R28, 1 ;  /* 0x3f800000021b7423 */ /* 0x001fc8000000081c */
[----:B------:R-:W-:-:S04]  /*05b0*/  FFMA R2, R2, R27, R2 ;  /* 0x0000001b02027223 */ /* 0x000fc80000000002 */
[----:B------:R-:W-:-:S04]  /*05c0*/  FFMA R0, R3, R2, RZ ;  /* 0x0000000203007223 */ /* 0x000fc800000000ff */
[----:B------:R-:W-:-:S04]  /*05d0*/  FFMA R27, R0, -R28, R3 ;  /* 0x8000001c001b7223 */ /* 0x000fc80000000003 */
[----:B------:R-:W-:Y:S01]  /*05e0*/  FFMA R0, R2, R27, R0 ;  /* 0x0000001b02007223 */ /* 0x000fe20000000000 */
[----:B-1----:R-:W-:Y:S06]  /*05f0*/  @!P0 BRA `(.L_x_7) ;  /* 0x0000000000108947 */ /* 0x002fec0003800000 */
[----:B------:R-:W0:Y:S01]  /*0600*/  LDCU UR4, c[0x3][0x4] ;  /* 0x00c00080ff0477ac */ /* 0x000e220008000800 */
[----:B------:R-:W-:Y:S02]  /*0610*/  MOV R2, 0x640 ;  /* 0x0000064000027802 */ /* 0x000fe40000000f00 */
[----:B0-----:R-:W-:-:S07]  /*0620*/  MOV R0, UR4 ;  /* 0x0000000400007c02 */ /* 0x001fce0008000f00 */
[----:B------:R-:W-:Y:S05]  /*0630*/  CALL.REL.NOINC `($__internal_0_$__cuda_sm3x_div_rn_noftz_f32_slowpath) ;  /* 0x00000038007c7944 */ /* 0x000fea0003c00000 */
.L_x_7:
[----:B------:R-:W-:Y:S05]  /*0640*/  BSYNC.RECONVERGENT B3 ;  /* 0x0000000000037941 */ /* 0x000fea0003800200 */
.L_x_6:
[----:B------:R-:W0:Y:S01]  /*0650*/  LDC R28, c[0x3][0x8] ;  /* 0x00c00200ff1c7b82 */ /* 0x000e220000000800 */
[----:B------:R-:W-:Y:S01]  /*0660*/  FFMA R25, R26, -4, R25 ;  /* 0xc08000001a197823 */ /* 0x000fe20000000019 */
[----:B------:R-:W-:Y:S01]  /*0670*/  BSSY.RECONVERGENT B3, `(.L_x_8) ;  /* 0x0000011000037945 */ /* 0x000fe20003800200 */
[----:B------:R-:W-:Y:S02]  /*0680*/  FADD R21, R0, R21 ;  /* 0x0000001500157221 */ /* 0x000fe40000000000 */
[----:B------:R-:W-:-:S04]  /*0690*/  FFMA R2, R24, 6, R25 ;  /* 0x40c0000018027823 */ /* 0x000fc80000000019 */
[----:B------:R-:W-:-:S04]  /*06a0*/  FFMA R3, R23, -4, R2 ;  /* 0xc080000017037823 */ /* 0x000fc80000000002 */
[----:B------:R-:W-:Y:S01]  /*06b0*/  FADD R3, R22, R3 ;  /* 0x0000000316037221 */ /* 0x000fe20000000000 */
        /* <DEDUP_REMOVED lines=12> */
.L_x_9:
[----:B------:R-:W-:Y:S05]  /*0780*/  BSYNC.RECONVERGENT B3 ;  /* 0x0000000000037941 */ /* 0x000fea0003800200 */
.L_x_8:
[----:B------:R-:W0:Y:S01]  /*0790*/  LDCU UR4, c[0x3][0x10] ;  /* 0x00c00200ff0477ac */ /* 0x000e220008000800 */
[----:B------:R-:W-:-:S04]  /*07a0*/  FADD R21, R21, R0 ;  /* 0x0000000015157221 */ /* 0x000fc80000000000 */
[----:B0-----:R-:W-:-:S05]  /*07b0*/  FFMA R21, -R21, UR4, R24 ;  /* 0x0000000415157c23 */ /* 0x001fca0008000118 */
[----:B------:R0:W-:Y:S02]  /*07c0*/  STS [R14+0x8], R21 ;  /* 0x000008150e007388 */ /* 0x0001e40000000800 */
.L_x_3:
[----:B------:R-:W-:Y:S05]  /*07d0*/  BSYNC.RECONVERGENT B2 ;  /* 0x0000000000027941 */ /* 0x000fea0003800200 */
.L_x_2:
[----:B------:R-:W-:Y:S01]  /*07e0*/  IADD3 R0, PT, PT, R7, -0x4, RZ ;  /* 0xfffffffc07007810 */ /* 0x000fe20007ffe0ff */
[----:B------:R-:W-:Y:S03]  /*07f0*/  BAR.SYNC.DEFER_BLOCKING 0x0 ;  /* 0x0000000000007b1d */ /* 0x000fe60000010000 */
[----:B------:R-:W-:-:S03]  /*0800*/  ISETP.GE.AND P0, PT, R0, R15, PT ;  /* 0x0000000f0000720c */ /* 0x000fc60003f06270 */
[----:B------:R-:W-:Y:S01]  /*0810*/  BSSY.RECONVERGENT B2, `(.L_x_10) ;  /* 0x0000044000027945 */ /* 0x000fe20003800200 */
[----:B------:R-:W-:-:S13]  /*0820*/  ISETP.LT.OR P0, PT, R13, R0, P0 ;  /* 0x000000000d00720c */ /* 0x000fda0000701670 */
[----:B------:R-:W-:Y:S05]  /*0830*/  @P0 BRA `(.L_x_11) ;  /* 0x0000000400040947 */ /* 0x000fea0003800000 */
[----:B0-----:R-:W0:Y:S01]  /*0840*/  LDS R21, [R14+0x4] ;  /* 0x000004000e157984 */ /* 0x001e220000000800 */
[----:B------:R-:W1:Y:S01]  /*0850*/  MUFU.RCP R27, R20 ;  /* 0x00000014001b7308 */ /* 0x000e620000001000 */
[----:B------:R-:W-:Y:S02]  /*0860*/  BSSY.RECONVERGENT B3, `(.L_x_12) ;  /* 0x0000013000037945 */ /* 0x000fe40003800200 */
[----:B------:R-:W2:Y:S04]  /*0870*/  LDS R22, [R14+0xc] ;  /* 0x00000c000e167984 */ /* 0x000ea80000000800 */
[----:B------:R3:W4:Y:S04]  /*0880*/  LDS R24, [R14] ;  /* 0x000000000e187984 */ /* 0x0007280000000800 */
[----:B------:R3:W3:Y:S04]  /*0890*/  LDS R23, [R14+0x8] ;  /* 0x000008000e177984 */ /* 0x0006e80000000800 */
[----:B------:R0:W3:Y:S01]  /*08a0*/  LDS R25, [R10+0x8] ;  /* 0x000008000a197984 */ /* 0x0000e20000000800 */
[----:B-1----:R-:W-:-:S03]  /*08b0*/  FFMA R0, -R20, R27, 1 ;  /* 0x3f80000014007423 */ /* 0x002fc6000000011b */
[----:B------:R1:W1:Y:S01]  /*08c0*/  LDS R26, [R14+0x10] ;  /* 0x000010000e1a7984 */ /* 0x0002620000000800 */
[----:B------:R-:W-:Y:S01]  /*08d0*/  FFMA R27, R27, R0, R27 ;  /* 0x000000001b1b7223 */ /* 0x000fe2000000001b */
[----:B0-----:R-:W-:-:S04]  /*08e0*/  FMUL R3, R21, R21 ;  /* 0x0000001515037220 */ /* 0x001fc80000400000 */
[----:B--2---:R-:W-:-:S04]  /*08f0*/  FFMA R3, R22, R22, -R3 ;  /* 0x0000001616037223 */ /* 0x004fc80000000803 */
[----:B------:R-:W0:Y:S01]  /*0900*/  FCHK P0, R3, R20 ;  /* 0x0000001403007302 */ /* 0x000e220000000000 */
[----:B------:R-:W-:-:S04]  /*0910*/  FFMA R0, R27, R3, RZ ;  /* 0x000000031b007223 */ /* 0x000fc800000000ff */
[----:B------:R-:W-:-:S04]  /*0920*/  FFMA R29, -R20, R0, R3 ;  /* 0x00000000141d7223 */ /* 0x000fc80000000103 */
[----:B------:R-:W-:Y:S01]  /*0930*/  FFMA R27, R27, R29, R0 ;  /* 0x0000001d1b1b7223 */ /* 0x000fe20000000000 */
[----:B01-34-:R-:W-:Y:S06]  /*0940*/  @!P0 BRA `(.L_x_13) ;  /* 0x0000000000108947 */ /* 0x01bfec0003800000 */
[----:B------:R-:W-:Y:S02]  /*0950*/  MOV R0, R20 ;  /* 0x0000001400007202 */ /* 0x000fe40000000f00 */
[----:B------:R-:W-:-:S07]  /*0960*/  MOV R2, 0x980 ;  /* 0x0000098000027802 */ /* 0x000fce0000000f00 */
[----:B------:R-:W-:Y:S05]  /*0970*/  CALL.REL.NOINC `($__internal_0_$__cuda_sm3x_div_rn_noftz_f32_slowpath) ;  /* 0x0000003400ac7944 */ /* 0x000fea0003c00000 */
[----:B------:R-:W-:-:S07]  /*0980*/  MOV R27, R0 ;  /* 0x00000000001b7202 */ /* 0x000fce0000000f00 */
.L_x_13:
[----:B------:R-:W-:Y:S05]  /*0990*/  BSYNC.RECONVERGENT B3 ;  /* 0x0000000000037941 */ /* 0x000fea0003800200 */
.L_x_12:
        /* <DEDUP_REMOVED lines=17> */
[----:B------:R-:W-:-:S07]  /*0ab0*/  MOV R2, R0 ;  /* 0x0000000000027202 */ /* 0x000fce0000000f00 */
.L_x_15:
[----:B------:R-:W-:Y:S05]  /*0ac0*/  BSYNC.RECONVERGENT B3 ;  /* 0x0000000000037941 */ /* 0x000fea0003800200 */
.L_x_14:
        /* <DEDUP_REMOVED lines=19> */
.L_x_17:
[----:B------:R-:W-:Y:S05]  /*0c00*/  BSYNC.RECONVERGENT B3 ;  /* 0x0000000000037941 */ /* 0x000fea0003800200 */
.L_x_16:
[----:B------:R-:W0:Y:S01]  /*0c10*/  LDCU UR4, c[0x3][0x10] ;  /* 0x00c00200ff0477ac */ /* 0x000e220008000800 */
[----:B------:R-:W-:-:S04]  /*0c20*/  FADD R0, R27, R0 ;  /* 0x000000001b007221 */ /* 0x000fc80000000000 */
[----:B0-----:R-:W-:-:S05]  /*0c30*/  FFMA R25, -R0, UR4, R25 ;  /* 0x0000000400197c23 */ /* 0x001fca0008000119 */
[----:B------:R1:W-:Y:S02]  /*0c40*/  STS [R10+0x8], R25 ;  /* 0x000008190a007388 */ /* 0x0003e40000000800 */
.L_x_11:
[----:B------:R-:W-:Y:S05]  /*0c50*/  BSYNC.RECONVERGENT B2 ;  /* 0x0000000000027941 */ /* 0x000fea0003800200 */
.L_x_10:
[----:B------:R-:W-:Y:S01]  /*0c60*/  BAR.SYNC.DEFER_BLOCKING 0x0 ;  /* 0x0000000000007b1d */ /* 0x000fe20000010000 */
[----:B------:R-:W-:-:S07]  /*0c70*/  IADD3 R22, PT, PT, R7, -0x6, RZ ;  /* 0xfffffffa07167810 */ /* 0x000fce0007ffe0ff */
.L_x_1:
[----:B------:R-:W-:Y:S01]  /*0c80*/  ISETP.GE.U32.AND P0, PT, R12, 0x4, PT ;  /* 0x000000040c00780c */ /* 0x000fe20003f06070 */
[----:B------:R-:W2:-:S12]  /*0c90*/  LDCU UR5, c[0x3][0x10] ;  /* 0x00c00200ff0577ac */ /* 0x000e980008000800 */
[----:B------:R-:W-:Y:S05]  /*0ca0*/  @!P0 BRA `(.L_x_0) ;  /* 0x0000001000708947 */ /* 0x000fea0003800000 */
.L_x_50:
[----:B------:R-:W-:Y:S01]  /*0cb0*/  ISETP.GE.AND P0, PT, R22, R15, PT ;  /* 0x0000000f1600720c */ /* 0x000fe20003f06270 */
[----:B------:R-:W-:Y:S03]  /*0cc0*/  BSSY.RECONVERGENT B2, `(.L_x_18) ;  /* 0x0000042000027945 */ /* 0x000fe60003800200 */
[----:B------:R-:W-:-:S13]  /*0cd0*/  ISETP.LT.OR P0, PT, R13, R22, P0 ;  /* 0x000000160d00720c */ /* 0x000fda0000701670 */
[----:B0-234-:R-:W-:Y:S05]  /*0ce0*/  @P0 BRA `(.L_x_19) ;  /* 0x0000000000fc0947 */ /* 0x01dfea0003800000 */
[----:B------:R-:W3:Y:S01]  /*0cf0*/  LDS R24, [R10+0x4] ;  /* 0x000004000a187984 */ /* 0x000ee20000000800 */
[----:B------:R-:W4:Y:S01]  /*0d00*/  MUFU.RCP R7, R20 ;  /* 0x0000001400077308 */ /* 0x000f220000001000 */
[----:B------:R-:W-:Y:S02]  /*0d10*/  BSSY.RECONVERGENT B3, `(.L_x_20) ;  /* 0x0000012000037945 */ /* 0x000fe40003800200 */
[----:B0-----:R-:W0:Y:S04]  /*0d20*/  LDS R21, [R10+0xc] ;  /* 0x00000c000a157984 */ /* 0x001e280000000800 */
[----:B-1----:R1:W1:Y:S04]  /*0d30*/  LDS R25, [R10] ;  /* 0x000000000a197984 */ /* 0x0022680000000800 */
[----:B------:R0:W1:Y:S04]  /*0d40*/  LDS R23, [R10+0x8] ;  /* 0x000008000a177984 */ /* 0x0000680000000800 */
[----:B------:R0:W1:Y:S01]  /*0d50*/  LDS R12, [R10+0x10] ;  /* 0x000010000a0c7984 */ /* 0x0000620000000800 */
[----:B----4-:R-:W-:-:S04]  /*0d60*/  FFMA R2, -R20, R7, 1 ;  /* 0x3f80000014027423 */ /* 0x010fc80000000107 */
[----:B------:R-:W-:Y:S01]  /*0d70*/  FFMA R7, R7, R2, R7 ;  /* 0x0000000207077223 */ /* 0x000fe20000000007 */
[----:B---3--:R-:W-:-:S04]  /*0d80*/  FMUL R0, R24, R24 ;  /* 0x0000001818007220 */ /* 0x008fc80000400000 */
[----:B0-----:R-:W-:-:S04]  /*0d90*/  FFMA R3, R21, R21, -R0 ;  /* 0x0000001515037223 */ /* 0x001fc80000000800 */
[----:B------:R-:W0:Y:S01]  /*0da0*/  FCHK P0, R3, R20 ;  /* 0x0000001403007302 */ /* 0x000e220000000000 */
[----:B------:R-:W-:-:S04]  /*0db0*/  FFMA R0, R7, R3, RZ ;  /* 0x0000000307007223 */ /* 0x000fc800000000ff */
[----:B------:R-:W-:-:S04]  /*0dc0*/  FFMA R27, -R20, R0, R3 ;  /* 0x00000000141b7223 */ /* 0x000fc80000000103 */
[----:B------:R-:W-:Y:S01]  /*0dd0*/  FFMA R7, R7, R27, R0 ;  /* 0x0000001b07077223 */ /* 0x000fe20000000000 */
[----:B01----:R-:W-:Y:S06]  /*0de0*/  @!P0 BRA `(.L_x_21) ;  /* 0x0000000000108947 */ /* 0x003fec0003800000 */
[----:B------:R-:W-:Y:S02]  /*0df0*/  MOV R0, R20 ;  /* 0x0000001400007202 */ /* 0x000fe40000000f00 */
[----:B------:R-:W-:-:S07]  /*0e00*/  MOV R2, 0xe20 ;  /* 0x00000e2000027802 */ /* 0x000fce0000000f00 */
[----:B--2---:R-:W-:Y:S05]  /*0e10*/  CALL.REL.NOINC `($__internal_0_$__cuda_sm3x_div_rn_noftz_f32_slowpath) ;  /* 0x0000003000847944 */ /* 0x004fea0003c00000 */
[----:B------:R-:W-:-:S07]  /*0e20*/  MOV R7, R0 ;  /* 0x0000000000077202 */ /* 0x000fce0000000f00 */
.L_x_21:
[----:B--2---:R-:W-:Y:S05]  /*0e30*/  BSYNC.RECONVERGENT B3 ;  /* 0x0000000000037941 */ /* 0x004fea0003800200 */
.L_x_20:
        /* <DEDUP_REMOVED lines=18> */
.L_x_23:
[----:B------:R-:W-:Y:S05]  /*0f60*/  BSYNC.RECONVERGENT B3 ;  /* 0x0000000000037941 */ /* 0x000fea0003800200 */
.L_x_22:
        /* <DEDUP_REMOVED lines=19> */
.L_x_25:
[----:B------:R-:W-:Y:S05]  /*10a0*/  BSYNC.RECONVERGENT B3 ;  /* 0x0000000000037941 */ /* 0x000fea0003800200 */
.L_x_24:
[----:B------:R-:W-:-:S04]  /*10b0*/  FADD R0, R7, R0 ;  /* 0x0000000007007221 */ /* 0x000fc80000000000 */
[----:B------:R-:W-:-:S05]  /*10c0*/  FFMA R23, -R0, UR5, R23 ;  /* 0x0000000500177c23 */ /* 0x000fca0008000117 */
[----:B------:R3:W-:Y:S02]  /*10d0*/  STS [R14+0x8], R23 ;  /* 0x000008170e007388 */ /* 0x0007e40000000800 */
.L_x_19:
[----:B--2---:R-:W-:Y:S05]  /*10e0*/  BSYNC.RECONVERGENT B2 ;  /* 0x0000000000027941 */ /* 0x004fea0003800200 */
.L_x_18:
[----:B------:R-:W-:Y:S01]  /*10f0*/  IADD3 R0, PT, PT, R22, -0x2, RZ ;  /* 0xfffffffe16007810 */ /* 0x000fe20007ffe0ff */
[----:B------:R-:W-:Y:S03]  /*1100*/  BAR.SYNC.DEFER_BLOCKING 0x0 ;  /* 0x0000000000007b1d */ /* 0x000fe60000010000 */
[----:B------:R-:W-:-:S03]  /*1110*/  ISETP.GE.AND P0, PT, R0, R15, PT ;  /* 0x0000000f0000720c */ /* 0x000fc60003f06270 */
[----:B------:R-:W-:Y:S01]  /*1120*/  BSSY.RECONVERGENT B2, `(.L_x_26) ;  /* 0x0000043000027945 */ /* 0x000fe20003800200 */
[----:B------:R-:W-:-:S13]  /*1130*/  ISETP.LT.OR P0, PT, R13, R0, P0 ;  /* 0x000000000d00720c */ /* 0x000fda0000701670 */
[----:B------:R-:W-:Y:S05]  /*1140*/  @P0 BRA `(.L_x_27) ;  /* 0x0000000400000947 */ /* 0x000fea0003800000 */
[----:B------:R-:W2:Y:S01]  /*1150*/  LDS R26, [R14+0x4] ;  /* 0x000004000e1a7984 */ /* 0x000ea20000000800 */
[----:B------:R-:W4:Y:S01]  /*1160*/  MUFU.RCP R7, R20 ;  /* 0x0000001400077308 */ /* 0x000f220000001000 */
[----:B------:R-:W-:Y:S02]  /*1170*/  BSSY.RECONVERGENT B3, `(.L_x_28) ;  /* 0x0000013000037945 */ /* 0x000fe40003800200 */
[----:B0-----:R-:W0:Y:S04]  /*1180*/  LDS R21, [R14+0xc] ;  /* 0x00000c000e157984 */ /* 0x001e280000000800 */
[----:B-1----:R1:W1:Y:S04]  /*1190*/  LDS R25, [R14] ;  /* 0x000000000e197984 */ /* 0x0022680000000800 */
[----:B------:R0:W1:Y:S04]  /*11a0*/  LDS R24, [R14+0x8] ;  /* 0x000008000e187984 */ /* 0x0000680000000800 */
[----:B---3--:R3:W1:Y:S01]  /*11b0*/  LDS R23, [R10+0x8] ;  /* 0x000008000a177984 */ /* 0x0086620000000800 */
[----:B----4-:R-:W-:-:S03]  /*11c0*/  FFMA R2, -R20, R7, 1 ;  /* 0x3f80000014027423 */ /* 0x010fc60000000107 */
[----:B------:R3:W4:Y:S01]  /*11d0*/  LDS R12, [R14+0x10] ;  /* 0x000010000e0c7984 */ /* 0x0007220000000800 */
[----:B------:R-:W-:Y:S01]  /*11e0*/  FFMA R7, R7, R2, R7 ;  /* 0x0000000207077223 */ /* 0x000fe20000000007 */
[----:B--2---:R-:W-:-:S04]  /*11f0*/  FMUL R0, R26, R26 ;  /* 0x0000001a1a007220 */ /* 0x004fc80000400000 */
[----:B0-----:R-:W-:-:S04]  /*1200*/  FFMA R3, R21, R21, -R0 ;  /* 0x0000001515037223 */ /* 0x001fc80000000800 */
        /* <DEDUP_REMOVED lines=9> */
.L_x_29:
[----:B------:R-:W-:Y:S05]  /*12a0*/  BSYNC.RECONVERGENT B3 ;  /* 0x0000000000037941 */ /* 0x000fea0003800200 */
.L_x_28:
        /* <DEDUP_REMOVED lines=18> */
.L_x_31:
[----:B------:R-:W-:Y:S05]  /*13d0*/  BSYNC.RECONVERGENT B3 ;  /* 0x0000000000037941 */ /* 0x000fea0003800200 */
.L_x_30:
        /* <DEDUP_REMOVED lines=19> */
.L_x_33:
[----:B------:R-:W-:Y:S05]  /*1510*/  BSYNC.RECONVERGENT B3 ;  /* 0x0000000000037941 */ /* 0x000fea0003800200 */
.L_x_32:
[----:B------:R-:W-:-:S04]  /*1520*/  FADD R0, R7, R0 ;  /* 0x0000000007007221 */ /* 0x000fc80000000000 */
[----:B------:R-:W-:-:S05]  /*1530*/  FFMA R23, -R0, UR5, R23 ;  /* 0x0000000500177c23 */ /* 0x000fca0008000117 */
[----:B------:R2:W-:Y:S02]  /*1540*/  STS [R10+0x8], R23 ;  /* 0x000008170a007388 */ /* 0x0005e40000000800 */
.L_x_27:
[----:B------:R-:W-:Y:S05]  /*1550*/  BSYNC.RECONVERGENT B2 ;  /* 0x0000000000027941 */ /* 0x000fea0003800200 */
.L_x_26:
[----:B------:R-:W-:Y:S01]  /*1560*/  IADD3 R0, PT, PT, R22, -0x4, RZ ;  /* 0xfffffffc16007810 */ /* 0x000fe20007ffe0ff */
[----:B------:R-:W-:Y:S03]  /*1570*/  BAR.SYNC.DEFER_BLOCKING 0x0 ;  /* 0x0000000000007b1d */ /* 0x000fe60000010000 */
[----:B------:R-:W-:-:S03]  /*1580*/  ISETP.GE.AND P0, PT, R0, R15, PT ;  /* 0x0000000f0000720c */ /* 0x000fc60003f06270 */
[----:B------:R-:W-:Y:S01]  /*1590*/  BSSY.RECONVERGENT B2, `(.L_x_34) ;  /* 0x0000042000027945 */ /* 0x000fe20003800200 */
[----:B------:R-:W-:-:S13]  /*15a0*/  ISETP.LT.OR P0, PT, R13, R0, P0 ;  /* 0x000000000d00720c */ /* 0x000fda0000701670 */
[----:B------:R-:W-:Y:S05]  /*15b0*/  @P0 BRA `(.L_x_35) ;  /* 0x0000000000fc0947 */ /* 0x000fea0003800000 */
[----:B------:R-:W4:Y:S01]  /*15c0*/  LDS R24, [R10+0x4] ;  /* 0x000004000a187984 */ /* 0x000f220000000800 */
[----:B------:R-:W5:Y:S01]  /*15d0*/  MUFU.RCP R7, R20 ;  /* 0x0000001400077308 */ /* 0x000f620000001000 */
[----:B------:R-:W-:Y:S02]  /*15e0*/  BSSY.RECONVERGENT B3, `(.L_x_36) ;  /* 0x0000012000037945 */ /* 0x000fe40003800200 */
[----:B0-----:R-:W0:Y:S04]  /*15f0*/  LDS R21, [R10+0xc] ;  /* 0x00000c000a157984 */ /* 0x001e280000000800 */
[----:B-1----:R1:W1:Y:S04]  /*1600*/  LDS R25, [R10] ;  /* 0x000000000a197984 */ /* 0x0022680000000800 */
[----:B--23--:R2:W3:Y:S04]  /*1610*/  LDS R23, [R10+0x8] ;  /* 0x000008000a177984 */ /* 0x00c4e80000000800 */
[----:B------:R2:W1:Y:S01]  /*1620*/  LDS R12, [R10+0x10] ;  /* 0x000010000a0c7984 */ /* 0x0004620000000800 */
[----:B-----5:R-:W-:-:S04]  /*1630*/  FFMA R2, -R20, R7, 1 ;  /* 0x3f80000014027423 */ /* 0x020fc80000000107 */
[----:B------:R-:W-:Y:S01]  /*1640*/  FFMA R7, R7, R2, R7 ;  /* 0x0000000207077223 */ /* 0x000fe20000000007 */
[----:B----4-:R-:W-:-:S04]  /*1650*/  FMUL R0, R24, R24 ;  /* 0x0000001818007220 */ /* 0x010fc80000400000 */
[----:B0-----:R-:W-:-:S04]  /*1660*/  FFMA R3, R21, R21, -R0 ;  /* 0x0000001515037223 */ /* 0x001fc80000000800 */
[----:B------:R-:W0:Y:S01]  /*1670*/  FCHK P0, R3, R20 ;  /* 0x0000001403007302 */ /* 0x000e220000000000 */
[----:B------:R-:W-:-:S04]  /*1680*/  FFMA R0, R7, R3, RZ ;  /* 0x0000000307007223 */ /* 0x000fc800000000ff */
[----:B------:R-:W-:-:S04]  /*1690*/  FFMA R27, -R20, R0, R3 ;  /* 0x00000000141b7223 */ /* 0x000fc80000000103 */
[----:B------:R-:W-:Y:S01]  /*16a0*/  FFMA R7, R7, R27, R0 ;  /* 0x0000001b07077223 */ /* 0x000fe20000000000 */
[----:B0123--:R-:W-:Y:S06]  /*16b0*/  @!P0 BRA `(.L_x_37) ;  /* 0x0000000000108947 */ /* 0x00ffec0003800000 */
[----:B------:R-:W-:Y:S02]  /*16c0*/  MOV R0, R20 ;  /* 0x0000001400007202 */ /* 0x000fe40000000f00 */
[----:B------:R-:W-:-:S07]  /*16d0*/  MOV R2, 0x16f0 ;  /* 0x000016f000027802 */ /* 0x000fce0000000f00 */
[----:B------:R-:W-:Y:S05]  /*16e0*/  CALL.REL.NOINC `($__internal_0_$__cuda_sm3x_div_rn_noftz_f32_slowpath) ;  /* 0x0000002800507944 */ /* 0x000fea0003c00000 */
[----:B------:R-:W-:-:S07]  /*16f0*/  MOV R7, R0 ;  /* 0x0000000000077202 */ /* 0x000fce0000000f00 */
.L_x_37:
[----:B------:R-:W-:Y:S05]  /*1700*/  BSYNC.RECONVERGENT B3 ;  /* 0x0000000000037941 */ /* 0x000fea0003800200 */
.L_x_36:
        /* <DEDUP_REMOVED lines=18> */
.L_x_39:
[----:B------:R-:W-:Y:S05]  /*1830*/  BSYNC.RECONVERGENT B3 ;  /* 0x0000000000037941 */ /* 0x000fea0003800200 */
.L_x_38:
        /* <DEDUP_REMOVED lines=19> */
.L_x_41:
[----:B------:R-:W-:Y:S05]  /*1970*/  BSYNC.RECONVERGENT B3 ;  /* 0x0000000000037941 */ /* 0x000fea0003800200 */
.L_x_40:
[----:B------:R-:W-:-:S04]  /*1980*/  FADD R0, R7, R0 ;  /* 0x0000000007007221 */ /* 0x000fc80000000000 */
[----:B------:R-:W-:-:S05]  /*1990*/  FFMA R23, -R0, UR5, R23 ;  /* 0x0000000500177c23 */ /* 0x000fca0008000117 */
[----:B------:R4:W-:Y:S02]  /*19a0*/  STS [R14+0x8], R23 ;  /* 0x000008170e007388 */ /* 0x0009e40000000800 */
.L_x_35:
[----:B------:R-:W-:Y:S05]  /*19b0*/  BSYNC.RECONVERGENT B2 ;  /* 0x0000000000027941 */ /* 0x000fea0003800200 */
.L_x_34:
[----:B------:R-:W-:Y:S01]  /*19c0*/  IADD3 R0, PT, PT, R22, -0x6, RZ ;  /* 0xfffffffa16007810 */ /* 0x000fe20007ffe0ff */
[----:B------:R-:W-:Y:S03]  /*19d0*/  BAR.SYNC.DEFER_BLOCKING 0x0 ;  /* 0x0000000000007b1d */ /* 0x000fe60000010000 */
[----:B------:R-:W-:-:S03]  /*19e0*/  ISETP.GE.AND P0, PT, R0, R15, PT ;  /* 0x0000000f0000720c */ /* 0x000fc60003f06270 */
[----:B------:R-:W-:Y:S01]  /*19f0*/  BSSY.RECONVERGENT B2, `(.L_x_42) ;  /* 0x0000043000027945 */ /* 0x000fe20003800200 */
[----:B------:R-:W-:-:S13]  /*1a00*/  ISETP.LT.OR P0, PT, R13, R0, P0 ;  /* 0x000000000d00720c */ /* 0x000fda0000701670 */
[----:B------:R-:W-:Y:S05]  /*1a10*/  @P0 BRA `(.L_x_43) ;  /* 0x0000000400000947 */ /* 0x000fea0003800000 */
[----:B------:R-:W5:Y:S01]  /*1a20*/  LDS R26, [R14+0x4] ;  /* 0x000004000e1a7984 */ /* 0x000f620000000800 */
[----:B0-----:R-:W0:Y:S01]  /*1a30*/  MUFU.RCP R21, R20 ;  /* 0x0000001400157308 */ /* 0x001e220000001000 */
[----:B------:R-:W-:Y:S02]  /*1a40*/  BSSY.RECONVERGENT B3, `(.L_x_44) ;  /* 0x0000013000037945 */ /* 0x000fe40003800200 */
[----:B------:R-:W5:Y:S04]  /*1a50*/  LDS R7, [R14+0xc] ;  /* 0x00000c000e077984 */ /* 0x000f680000000800 */
[----:B-1----:R1:W1:Y:S04]  /*1a60*/  LDS R25, [R14] ;  /* 0x000000000e197984 */ /* 0x0022680000000800 */
[----:B------:R1:W1:Y:S04]  /*1a70*/  LDS R24, [R14+0x8] ;  /* 0x000008000e187984 */ /* 0x0002680000000800 */
[----:B--234-:R2:W3:Y:S01]  /*1a80*/  LDS R23, [R10+0x8] ;  /* 0x000008000a177984 */ /* 0x01c4e20000000800 */
[----:B0-----:R-:W-:-:S03]  /*1a90*/  FFMA R2, -R20, R21, 1 ;  /* 0x3f80000014027423 */ /* 0x001fc60000000115 */
[----:B------:R2:W0:Y:S01]  /*1aa0*/  LDS R12, [R14+0x10] ;  /* 0x000010000e0c7984 */ /* 0x0004220000000800 */
[----:B------:R-:W-:Y:S01]  /*1ab0*/  FFMA R21, R21, R2, R21 ;  /* 0x0000000215157223 */ /* 0x000fe20000000015 */
[----:B-----5:R-:W-:-:S04]  /*1ac0*/  FMUL R0, R26, R26 ;  /* 0x0000001a1a007220 */ /* 0x020fc80000400000 */
[----:B------:R-:W-:-:S04]  /*1ad0*/  FFMA R3, R7, R7, -R0 ;  /* 0x0000000707037223 */ /* 0x000fc80000000800 */
[----:B------:R-:W4:Y:S01]  /*1ae0*/  FCHK P0, R3, R20 ;  /* 0x0000001403007302 */ /* 0x000f220000000000 */
[----:B------:R-:W-:-:S04]  /*1af0*/  FFMA R0, R21, R3, RZ ;  /* 0x0000000315007223 */ /* 0x000fc800000000ff */
[----:B------:R-:W-:-:S04]  /*1b00*/  FFMA R27, -R20, R0, R3 ;  /* 0x00000000141b7223 */ /* 0x000fc80000000103 */
[----:B------:R-:W-:Y:S01]  /*1b10*/  FFMA R21, R21, R27, R0 ;  /* 0x0000001b15157223 */ /* 0x000fe20000000000 */
[----:B01234-:R-:W-:Y:S06]  /*1b20*/  @!P0 BRA `(.L_x_45) ;  /* 0x0000000000108947 */ /* 0x01ffec0003800000 */
[----:B------:R-:W-:Y:S02]  /*1b30*/  MOV R0, R20 ;  /* 0x0000001400007202 */ /* 0x000fe40000000f00 */
[----:B------:R-:W-:-:S07]  /*1b40*/  MOV R2, 0x1b60 ;  /* 0x00001b6000027802 */ /* 0x000fce0000000f00 */
[----:B------:R-:W-:Y:S05]  /*1b50*/  CALL.REL.NOINC `($__internal_0_$__cuda_sm3x_div_rn_noftz_f32_slowpath) ;  /* 0x0000002400347944 */ /* 0x000fea0003c00000 */
[----:B------:R-:W-:-:S07]  /*1b60*/  MOV R21, R0 ;  /* 0x0000000000157202 */ /* 0x000fce0000000f00 */
.L_x_45:
[----:B------:R-:W-:Y:S05]  /*1b70*/  BSYNC.RECONVERGENT B3 ;  /* 0x0000000000037941 */ /* 0x000fea0003800200 */
.L_x_44:
        /* <DEDUP_REMOVED lines=18> */
.L_x_47:
[----:B------:R-:W-:Y:S05]  /*1ca0*/  BSYNC.RECONVERGENT B3 ;  /* 0x0000000000037941 */ /* 0x000fea0003800200 */
.L_x_46:
        /* <DEDUP_REMOVED lines=19> */
.L_x_49:
[----:B------:R-:W-:Y:S05]  /*1de0*/  BSYNC.RECONVERGENT B3 ;  /* 0x0000000000037941 */ /* 0x000fea0003800200 */
.L_x_48:
[----:B------:R-:W-:-:S04]  /*1df0*/  FADD R0, R21, R0 ;  /* 0x0000000015007221 */ /* 0x000fc80000000000 */
[----:B------:R-:W-:-:S05]  /*1e00*/  FFMA R23, -R0, UR5, R23 ;  /* 0x0000000500177c23 */ /* 0x000fca0008000117 */
[----:B------:R0:W-:Y:S02]  /*1e10*/  STS [R10+0x8], R23 ;  /* 0x000008170a007388 */ /* 0x0001e40000000800 */
.L_x_43:
[----:B------:R-:W-:Y:S05]  /*1e20*/  BSYNC.RECONVERGENT B2 ;  /* 0x0000000000027941 */ /* 0x000fea0003800200 */
.L_x_42:
[----:B------:R-:W-:Y:S01]  /*1e30*/  BAR.SYNC.DEFER_BLOCKING 0x0 ;  /* 0x0000000000007b1d */ /* 0x000fe20000010000 */
[C---:B------:R-:W-:Y:S02]  /*1e40*/  ISETP.GT.AND P0, PT, R22.reuse, 0x8, PT ;  /* 0x000000081600780c */ /* 0x040fe40003f04270 */
[----:B------:R-:W-:-:S11]  /*1e50*/  IADD3 R22, PT, PT, R22, -0x8, RZ ;  /* 0xfffffff816167810 */ /* 0x000fd60007ffe0ff */
[----:B------:R-:W-:Y:S05]  /*1e60*/  @P0 BRA `(.L_x_50) ;  /* 0xffffffec00900947 */ /* 0x000fea000383ffff */
.L_x_0:
[----:B------:R-:W5:Y:S01]  /*1e70*/  LDS R7, [R10+0x8] ;  /* 0x000008000a077984 */ /* 0x000f620000000800 */
[C---:B------:R-:W-:Y:S01]  /*1e80*/  IADD3 R3, PT, PT, R5.reuse, -0x2, RZ ;  /* 0xfffffffe05037810 */ /* 0x040fe20007ffe0ff */
[----:B------:R-:W-:Y:S01]  /*1e90*/  BSSY.RECONVERGENT B2, `(.L_x_51) ;  /* 0x000004b000027945 */ /* 0x000fe20003800200 */
[C---:B------:R-:W-:Y:S02]  /*1ea0*/  LOP3.LUT P1, RZ, R4.reuse, 0x4, RZ, 0xc0, !PT ;  /* 0x0000000404ff7812 */ /* 0x040fe4000782c0ff */
[C---:B------:R-:W-:Y:S02]  /*1eb0*/  ISETP.GE.U32.AND P0, PT, R4.reuse, R3, PT ;  /* 0x000000030400720c */ /* 0x040fe40003f06070 */
[----:B------:R-:W-:Y:S02]  /*1ec0*/  SEL R3, R5, RZ, P1 ;  /* 0x000000ff05037207 */ /* 0x000fe40000800000 */
[----:B------:R-:W-:Y:S02]  /*1ed0*/  ISETP.LT.U32.OR P0, PT, R4, 0x2, P0 ;  /* 0x000000020400780c */ /* 0x000fe40000701470 */
[----:B------:R-:W-:-:S02]  /*1ee0*/  IADD3 R24, PT, PT, -R9, R5, R6 ;  /* 0x0000000509187210 */ /* 0x000fc40007ffe106 */
[----:B------:R-:W-:Y:S02]  /*1ef0*/  IADD3 R26, PT, PT, R8, R3, RZ ;  /* 0x00000003081a7210 */ /* 0x000fe40007ffe0ff */
[----:B------:R-:W-:Y:S01]  /*1f00*/  IADD3 R24, PT, PT, R3, R24, RZ ;  /* 0x0000001803187210 */ /* 0x000fe20007ffe0ff */
[----:B-----5:R0:W-:Y:S06]  /*1f10*/  STS [R10], R7 ;  /* 0x000000070a007388 */ /* 0x0201ec0000000800 */
[----:B------:R-:W-:Y:S05]  /*1f20*/  @P0 BRA `(.L_x_52) ;  /* 0x0000000400040947 */ /* 0x000fea0003800000 */
[----:B------:R-:W5:Y:S01]  /*1f30*/  LDS R9, [R10+-0x4] ;  /* 0xfffffc000a097984 */ /* 0x000f620000000800 */
[----:B------:R-:W1:Y:S01]  /*1f40*/  LDC R0, c[0x3][RZ] ;  /* 0x00c00000ff007b82 */ /* 0x000e620000000800 */
[----:B------:R-:W-:Y:S02]  /*1f50*/  BSSY.RECONVERGENT B3, `(.L_x_53) ;  /* 0x0000012000037945 */ /* 0x000fe40003800200 */
[----:B------:R-:W2:Y:S04]  /*1f60*/  LDS R8, [R10+0x4] ;  /* 0x000004000a087984 */ /* 0x000ea80000000800 */
[----:B------:R0:W0:Y:S01]  /*1f70*/  LDS R12, [R10+-0x8] ;  /* 0xfffff8000a0c7984 */ /* 0x0000220000000800 */
[----:B-1----:R-:W-:-:S04]  /*1f80*/  FMUL R2, R0, 4 ;  /* 0x4080000000027820 */ /* 0x002fc80000400000 */
[----:B------:R-:W1:Y:S01]  /*1f90*/  MUFU.RCP R13, R2 ;  /* 0x00000002000d7308 */ /* 0x000e620000001000 */
[----:B-----5:R-:W-:-:S04]  /*1fa0*/  FMUL R3, R9, R9 ;  /* 0x0000000909037220 */ /* 0x020fc80000400000 */
[----:B--2---:R-:W-:Y:S01]  /*1fb0*/  FFMA R3, R8, R8, -R3 ;  /* 0x0000000808037223 */ /* 0x004fe20000000803 */
[----:B-1----:R-:W-:-:S03]  /*1fc0*/  FFMA R6, -R2, R13, 1 ;  /* 0x3f80000002067423 */ /* 0x002fc6000000010d */
[----:B------:R-:W1:Y:S01]  /*1fd0*/  FCHK P0, R3, R2 ;  /* 0x0000000203007302 */ /* 0x000e620000000000 */
[----:B------:R-:W-:-:S04]  /*1fe0*/  FFMA R6, R13, R6, R13 ;  /* 0x000000060d067223 */ /* 0x000fc8000000000d */
[----:B------:R-:W-:-:S04]  /*1ff0*/  FFMA R0, R6, R3, RZ ;  /* 0x0000000306007223 */ /* 0x000fc800000000ff */
[----:B------:R-:W-:-:S04]  /*2000*/  FFMA R13, -R2, R0, R3 ;  /* 0x00000000020d7223 */ /* 0x000fc80000000103 */
[----:B------:R-:W-:Y:S01]  /*2010*/  FFMA R6, R6, R13, R0 ;  /* 0x0000000d06067223 */ /* 0x000fe20000000000 */
[----:B01----:R-:W-:Y:S06]  /*2020*/  @!P0 BRA `(.L_x_54) ;  /* 0x0000000000108947 */ /* 0x003fec0003800000 */
[----:B------:R-:W-:Y:S02]  /*2030*/  MOV R0, R2 ;  /* 0x0000000200007202 */ /* 0x000fe40000000f00 */
[----:B------:R-:W-:-:S07]  /*2040*/  MOV R2, 0x2060 ;  /* 0x0000206000027802 */ /* 0x000fce0000000f00 */
[----:B---34-:R-:W-:Y:S05]  /*2050*/  CALL.REL.NOINC `($__internal_0_$__cuda_sm3x_div_rn_noftz_f32_slowpath) ;  /* 0x0000001c00f47944 */ /* 0x018fea0003c00000 */
[----:B------:R-:W-:-:S07]  /*2060*/  MOV R6, R0 ;  /* 0x0000000000067202 */ /* 0x000fce0000000f00 */
.L_x_54:
[----:B------:R-:W-:Y:S05]  /*2070*/  BSYNC.RECONVERGENT B3 ;  /* 0x0000000000037941 */ /* 0x000fea0003800200 */
.L_x_53:
[----:B---34-:R-:W0:Y:S01]  /*2080*/  LDC R14, c[0x3][0x4] ;  /* 0x00c00100ff0e7b82 */ /* 0x018e220000000800 */
        /* <DEDUP_REMOVED lines=17> */
.L_x_56:
[----:B------:R-:W-:Y:S05]  /*21a0*/  BSYNC.RECONVERGENT B3 ;  /* 0x0000000000037941 */ /* 0x000fea0003800200 */
.L_x_55:
        /* <DEDUP_REMOVED lines=19> */
.L_x_58:
[----:B------:R-:W-:Y:S05]  /*22e0*/  BSYNC.RECONVERGENT B3 ;  /* 0x0000000000037941 */ /* 0x000fea0003800200 */
.L_x_57:
[----:B------:R-:W0:Y:S01]  /*22f0*/  LDCU UR4, c[0x3][0x10] ;  /* 0x00c00200ff0477ac */ /* 0x000e220008000800 */
[----:B------:R-:W-:Y:S01]  /*2300*/  FADD R0, R6, R0 ;  /* 0x0000000006007221 */ /* 0x000fe20000000000 */
[----:B------:R-:W-:-:S03]  /*2310*/  LEA R3, R5, R10, 0x2 ;  /* 0x0000000a05037211 */ /* 0x000fc600078e10ff */
[----:B0-----:R-:W-:-:S05]  /*2320*/  FFMA R0, -R0, UR4, R7 ;  /* 0x0000000400007c23 */ /* 0x001fca0008000107 */
[----:B------:R0:W-:Y:S02]  /*2330*/  STS [R3], R0 ;  /* 0x0000000003007388 */ /* 0x0001e40000000800 */
.L_x_52:
[----:B--2---:R-:W-:Y:S05]  /*2340*/  BSYNC.RECONVERGENT B2 ;  /* 0x0000000000027941 */ /* 0x004fea0003800200 */
.L_x_51:
[----:B------:R-:W-:Y:S01]  /*2350*/  BAR.SYNC.DEFER_BLOCKING 0x0 ;  /* 0x0000000000007b1d */ /* 0x000fe20000010000 */
[----:B------:R-:W-:-:S13]  /*2360*/  ISETP.GE.U32.AND P0, PT, R5, 0xa, PT ;  /* 0x0000000a0500780c */ /* 0x000fda0003f06070 */
[----:B------:R-:W-:Y:S05]  /*2370*/  @!P0 BRA `(.L_x_59) ;  /* 0x0000001c00108947 */ /* 0x000fea0003800000 */
[----:B0-----:R-:W-:Y:S01]  /*2380*/  SHF.R.U32.HI R0, RZ, 0x1, R5 ;  /* 0x00000001ff007819 */ /* 0x001fe20000011605 */
[----:B------:R-:W0:Y:S01]  /*2390*/  LDC R6, c[0x3][RZ] ;  /* 0x00c00000ff067b82 */ /* 0x000e220000000800 */
[----:B------:R-:W-:Y:S01]  /*23a0*/  UMOV UR4, 0x4 ;  /* 0x0000000400047882 */ /* 0x000fe20000000000 */
[----:B------:R-:W-:Y:S02]  /*23b0*/  LEA R7, R5, R10, 0x2 ;  /* 0x0000000a05077211 */ /* 0x000fe400078e10ff */
[----:B------:R-:W-:-:S04]  /*23c0*/  VIMNMX.U32 R0, PT, PT, R0, 0x8, !PT ;  /* 0x0000000800007848 */ /* 0x000fc80007fe0000 */
[----:B------:R-:W-:-:S04]  /*23d0*/  IADD3 R22, PT, PT, R0, -0x5, RZ ;  /* 0xfffffffb00167810 */ /* 0x000fc80007ffe0ff */
[----:B------:R-:W-:Y:S01]  /*23e0*/  ISETP.GE.U32.AND P0, PT, R22, 0x4, PT ;  /* 0x000000041600780c */ /* 0x000fe20003f06070 */
[----:B0-----:R-:W-:-:S12]  /*23f0*/  FMUL R6, R6, 4 ;  /* 0x4080000006067820 */ /* 0x001fd80000400000 */
[----:B------:R-:W-:Y:S05]  /*2400*/  @!P0 BRA `(.L_x_60) ;  /* 0x0000001000a48947 */ /* 0x000fea0003800000 */
[----:B------:R-:W-:Y:S01]  /*2410*/  LEA.HI R0, R22, 0x1, RZ, 0x1e ;  /* 0x0000000116007811 */ /* 0x000fe200078ff0ff */
[----:B------:R-:W0:Y:S01]  /*2420*/  LDCU UR8, c[0x3][0x10] ;  /* 0x00c00200ff0877ac */ /* 0x000e220008000800 */
[----:B---34-:R-:W-:Y:S02]  /*2430*/  IADD3 R23, PT, PT, R5, -0x4, RZ ;  /* 0xfffffffc05177810 */ /* 0x018fe40007ffe0ff */
[----:B------:R-:W-:Y:S01]  /*2440*/  LOP3.LUT R0, R0, 0x7ffffffe, RZ, 0xc0, !PT ;  /* 0x7ffffffe00007812 */ /* 0x000fe200078ec0ff */
[----:B------:R-:W-:-:S03]  /*2450*/  UMOV UR4, URZ ;  /* 0x000000ff00047c82 */ /* 0x000fc60008000000 */
[----:B------:R-:W-:-:S07]  /*2460*/  IADD3 R21, PT, PT, -R0, RZ, RZ ;  /* 0x000000ff00157210 */ /* 0x000fce0007ffe1ff */
.L_x_93:
[----:B------:R-:W-:Y:S01]  /*2470*/  UIADD3 UR5, UPT, UPT, UR4, 0x4, URZ ;  /* 0x0000000404057890 */ /* 0x000fe2000fffe0ff */
[----:B------:R-:W-:Y:S01]  /*2480*/  IADD3 R21, PT, PT, R21, 0x2, RZ ;  /* 0x0000000215157810 */ /* 0x000fe20007ffe0ff */
[----:B------:R-:W-:Y:S03]  /*2490*/  BSSY.RECONVERGENT B2, `(.L_x_61) ;  /* 0x0000045000027945 */ /* 0x000fe60003800200 */
[----:B------:R-:W-:Y:S02]  /*24a0*/  ISETP.NE.AND P2, PT, R21, RZ, PT ;  /* 0x000000ff1500720c */ /* 0x000fe40003f45270 */
[----:B------:R-:W-:-:S04]  /*24b0*/  ISETP.GE.U32.AND P0, PT, R4, UR5, PT ;  /* 0x0000000504007c0c */ /* 0x000fc8000bf06070 */
[----:B------:R-:W-:-:S13]  /*24c0*/  ISETP.GE.U32.OR P0, PT, R4, R23, !P0 ;  /* 0x000000170400720c */ /* 0x000fda0004706470 */
[----:B0-234-:R-:W-:Y:S05]  /*24d0*/  @P0 BRA `(.L_x_62) ;  /* 0x0000000400000947 */ /* 0x01dfea0003800000 */
[----:B------:R-:W2:Y:S01]  /*24e0*/  LDS R15, [R7+-0x4] ;  /* 0xfffffc00070f7984 */ /* 0x000ea20000000800 */
[----:B-1----:R-:W1:Y:S01]  /*24f0*/  MUFU.RCP R25, R6 ;  /* 0x0000000600197308 */ /* 0x002e620000001000 */
[----:B------:R-:W-:Y:S02]  /*2500*/  BSSY.RECONVERGENT B3, `(.L_x_63) ;  /* 0x0000013000037945 */ /* 0x000fe40003800200 */
[----:B------:R-:W3:Y:S04]  /*2510*/  LDS R12, [R7+0x4] ;  /* 0x00000400070c7984 */ /* 0x000ee80000000800 */
[----:B------:R4:W0:Y:S04]  /*2520*/  LDS R20, [R7+-0x8] ;  /* 0xfffff80007147984 */ /* 0x0008280000000800 */
[----:B------:R4:W0:Y:S04]  /*2530*/  LDS R14, [R7] ;  /* 0x00000000070e7984 */ /* 0x0008280000000800 */
[----:B------:R4:W0:Y:S01]  /*2540*/  LDS R13, [R10] ;  /* 0x000000000a0d7984 */ /* 0x0008220000000800 */
[----:B-1----:R-:W-:-:S03]  /*2550*/  FFMA R8, -R6, R25, 1 ;  /* 0x3f80000006087423 */ /* 0x002fc60000000119 */
[----:B------:R4:W1:Y:S01]  /*2560*/  LDS R9, [R7+0x8] ;  /* 0x0000080007097984 */ /* 0x0008620000000800 */
[----:B------:R-:W-:Y:S01]  /*2570*/  FFMA R8, R25, R8, R25 ;  /* 0x0000000819087223 */ /* 0x000fe20000000019 */
[----:B--2---:R-:W-:-:S04]  /*2580*/  FMUL R3, R15, R15 ;  /* 0x0000000f0f037220 */ /* 0x004fc80000400000 */
[----:B---3--:R-:W-:-:S04]  /*2590*/  FFMA R3, R12, R12, -R3 ;  /* 0x0000000c0c037223 */ /* 0x008fc80000000803 */
[----:B------:R-:W2:Y:S01]  /*25a0*/  FCHK P0, R3, R6 ;  /* 0x0000000603007302 */ /* 0x000ea20000000000 */
        /* <DEDUP_REMOVED lines=8> */
.L_x_64:
[----:B------:R-:W-:Y:S05]  /*2630*/  BSYNC.RECONVERGENT B3 ;  /* 0x0000000000037941 */ /* 0x000fea0003800200 */
.L_x_63:
        /* <DEDUP_REMOVED lines=18> */
.L_x_66:
[----:B------:R-:W-:Y:S05]  /*2760*/  BSYNC.RECONVERGENT B3 ;  /* 0x0000000000037941 */ /* 0x000fea0003800200 */
.L_x_65:
        /* <DEDUP_REMOVED lines=19> */
.L_x_68:
[----:B------:R-:W-:Y:S05]  /*28a0*/  BSYNC.RECONVERGENT B3 ;  /* 0x0000000000037941 */ /* 0x000fea0003800200 */
.L_x_67:
[----:B------:R-:W-:-:S04]  /*28b0*/  FADD R0, R8, R0 ;  /* 0x0000000008007221 */ /* 0x000fc80000000000 */
[----:B------:R-:W-:-:S05]  /*28c0*/  FFMA R13, -R0, UR8, R13 ;  /* 0x00000008000d7c23 */ /* 0x000fca000800010d */
[----:B------:R2:W-:Y:S02]  /*28d0*/  STS [R10], R13 ;  /* 0x0000000d0a007388 */ /* 0x0005e40000000800 */
.L_x_62:
[----:B0-----:R-:W-:Y:S05]  /*28e0*/  BSYNC.RECONVERGENT B2 ;  /* 0x0000000000027941 */ /* 0x001fea0003800200 */
.L_x_61:
[----:B------:R-:W-:Y:S01]  /*28f0*/  UIADD3 UR5, UPT, UPT, UR4, 0x6, URZ ;  /* 0x0000000604057890 */ /* 0x000fe2000fffe0ff */
[----:B------:R-:W-:Y:S01]  /*2900*/  IADD3 R3, PT, PT, R23, -0x2, RZ ;  /* 0xfffffffe17037810 */ /* 0x000fe20007ffe0ff */
[----:B------:R-:W-:Y:S04]  /*2910*/  BAR.SYNC.DEFER_BLOCKING 0x0 ;  /* 0x0000000000007b1d */ /* 0x000fe80000010000 */
[C---:B------:R-:W-:Y:S02]  /*2920*/  ISETP.GE.U32.AND P0, PT, R4.reuse, UR5, PT ;  /* 0x0000000504007c0c */ /* 0x040fe4000bf06070 */
[----:B------:R-:W-:Y:S02]  /*2930*/  BSSY.RECONVERGENT B2, `(.L_x_69) ;  /* 0x0000042000027945 */ /* 0x000fe40003800200 */
[----:B------:R-:W-:-:S13]  /*2940*/  ISETP.GE.U32.OR P0, PT, R4, R3, !P0 ;  /* 0x000000030400720c */ /* 0x000fda0004706470 */
[----:B------:R-:W-:Y:S05]  /*2950*/  @P0 BRA `(.L_x_70) ;  /* 0x0000000000fc0947 */ /* 0x000fea0003800000 */
[----:B------:R-:W0:Y:S01]  /*2960*/  LDS R15, [R10+-0x4] ;  /* 0xfffffc000a0f7984 */ /* 0x000e220000000800 */
[----:B-1----:R-:W1:Y:S01]  /*2970*/  MUFU.RCP R25, R6 ;  /* 0x0000000600197308 */ /* 0x002e620000001000 */
[----:B------:R-:W-:Y:S02]  /*2980*/  BSSY.RECONVERGENT B3, `(.L_x_71) ;  /* 0x0000012000037945 */ /* 0x000fe40003800200 */
[----:B------:R-:W3:Y:S04]  /*2990*/  LDS R12, [R10+0x4] ;  /* 0x000004000a0c7984 */ /* 0x000ee80000000800 */
[----:B------:R4:W4:Y:S04]  /*29a0*/  LDS R14, [R10+-0x8] ;  /* 0xfffff8000a0e7984 */ /* 0x0009280000000800 */
[----:B--2---:R2:W2:Y:S04]  /*29b0*/  LDS R13, [R10] ;  /* 0x000000000a0d7984 */ /* 0x0044a80000000800 */
[----:B------:R0:W2:Y:S01]  /*29c0*/  LDS R9, [R10+0x8] ;  /* 0x000008000a097984 */ /* 0x0000a20000000800 */
[----:B-1----:R-:W-:-:S04]  /*29d0*/  FFMA R8, -R6, R25, 1 ;  /* 0x3f80000006087423 */ /* 0x002fc80000000119 */
[----:B------:R-:W-:Y:S01]  /*29e0*/  FFMA R8, R25, R8, R25 ;  /* 0x0000000819087223 */ /* 0x000fe20000000019 */
[----:B0-----:R-:W-:-:S04]  /*29f0*/  FMUL R3, R15, R15 ;  /* 0x0000000f0f037220 */ /* 0x001fc80000400000 */
[----:B---3--:R-:W-:-:S04]  /*2a00*/  FFMA R3, R12, R12, -R3 ;  /* 0x0000000c0c037223 */ /* 0x008fc80000000803 */
[----:B------:R-:W0:Y:S01]  /*2a10*/  FCHK P0, R3, R6 ;  /* 0x0000000603007302 */ /* 0x000e220000000000 */
[----:B------:R-:W-:-:S04]  /*2a20*/  FFMA R25, R8, R3, RZ ;  /* 0x0000000308197223 */ /* 0x000fc800000000ff */
[----:B------:R-:W-:-:S04]  /*2a30*/  FFMA R0, -R6, R25, R3 ;  /* 0x0000001906007223 */ /* 0x000fc80000000103 */
[----:B------:R-:W-:Y:S01]  /*2a40*/  FFMA R8, R8, R0, R25 ;  /* 0x0000000008087223 */ /* 0x000fe20000000019 */
[----:B0-2-4-:R-:W-:Y:S06]  /*2a50*/  @!P0 BRA `(.L_x_72) ;  /* 0x0000000000108947 */ /* 0x015fec0003800000 */
[----:B------:R-:W-:Y:S02]  /*2a60*/  MOV R0, R6 ;  /* 0x0000000600007202 */ /* 0x000fe40000000f00 */
[----:B------:R-:W-:-:S07]  /*2a70*/  MOV R2, 0x2a90 ;  /* 0x00002a9000027802 */ /* 0x000fce0000000f00 */
[----:B------:R-:W-:Y:S05]  /*2a80*/  CALL.REL.NOINC `($__internal_0_$__cuda_sm3x_div_rn_noftz_f32_slowpath) ;  /* 0x0000001400687944 */ /* 0x000fea0003c00000 */
[----:B------:R-:W-:-:S07]  /*2a90*/  MOV R8, R0 ;  /* 0x0000000000087202 */ /* 0x000fce0000000f00 */
.L_x_72:
[----:B------:R-:W-:Y:S05]  /*2aa0*/  BSYNC.RECONVERGENT B3 ;  /* 0x0000000000037941 */ /* 0x000fea0003800200 */
.L_x_71:
        /* <DEDUP_REMOVED lines=18> */
.L_x_74:
[----:B------:R-:W-:Y:S05]  /*2bd0*/  BSYNC.RECONVERGENT B3 ;  /* 0x0000000000037941 */ /* 0x000fea0003800200 */
.L_x_73:
        /* <DEDUP_REMOVED lines=19> */
.L_x_76:
[----:B------:R-:W-:Y:S05]  /*2d10*/  BSYNC.RECONVERGENT B3 ;  /* 0x0000000000037941 */ /* 0x000fea0003800200 */
.L_x_75:
[----:B------:R-:W-:-:S04]  /*2d20*/  FADD R0, R8, R0 ;  /* 0x0000000008007221 */ /* 0x000fc80000000000 */
[----:B------:R-:W-:-:S05]  /*2d30*/  FFMA R0, -R0, UR8, R13 ;  /* 0x0000000800007c23 */ /* 0x000fca000800010d */
[----:B------:R0:W-:Y:S02]  /*2d40*/  STS [R7], R0 ;  /* 0x0000000007007388 */ /* 0x0001e40000000800 */
.L_x_70:
[----:B------:R-:W-:Y:S05]  /*2d50*/  BSYNC.RECONVERGENT B2 ;  /* 0x0000000000027941 */ /* 0x000fea0003800200 */
.L_x_69:
[----:B------:R-:W-:Y:S01]  /*2d60*/  UIADD3 UR5, UPT, UPT, UR4, 0x8, URZ ;  /* 0x0000000804057890 */ /* 0x000fe2000fffe0ff */
[----:B------:R-:W-:Y:S01]  /*2d70*/  IADD3 R3, PT, PT, R23, -0x4, RZ ;  /* 0xfffffffc17037810 */ /* 0x000fe20007ffe0ff */
[----:B------:R-:W-:Y:S04]  /*2d80*/  BAR.SYNC.DEFER_BLOCKING 0x0 ;  /* 0x0000000000007b1d */ /* 0x000fe80000010000 */
[C---:B------:R-:W-:Y:S02]  /*2d90*/  ISETP.GE.U32.AND P0, PT, R4.reuse, UR5, PT ;  /* 0x0000000504007c0c */ /* 0x040fe4000bf06070 */
[----:B------:R-:W-:Y:S02]  /*2da0*/  BSSY.RECONVERGENT B2, `(.L_x_77) ;  /* 0x0000043000027945 */ /* 0x000fe40003800200 */
[----:B------:R-:W-:-:S13]  /*2db0*/  ISETP.GE.U32.OR P0, PT, R4, R3, !P0 ;  /* 0x000000030400720c */ /* 0x000fda0004706470 */
[----:B------:R-:W-:Y:S05]  /*2dc0*/  @P0 BRA `(.L_x_78) ;  /* 0x0000000400000947 */ /* 0x000fea0003800000 */
[----:B------:R-:W3:Y:S01]  /*2dd0*/  LDS R15, [R7+-0x4] ;  /* 0xfffffc00070f7984 */ /* 0x000ee20000000800 */
[----:B-1----:R-:W1:Y:S01]  /*2de0*/  MUFU.RCP R25, R6 ;  /* 0x0000000600197308 */ /* 0x002e620000001000 */
[----:B------:R-:W-:Y:S02]  /*2df0*/  BSSY.RECONVERGENT B3, `(.L_x_79) ;  /* 0x0000013000037945 */ /* 0x000fe40003800200 */
[----:B------:R-:W4:Y:S04]  /*2e00*/  LDS R12, [R7+0x4] ;  /* 0x00000400070c7984 */ /* 0x000f280000000800 */
[----:B------:R0:W0:Y:S04]  /*2e10*/  LDS R20, [R7+-0x8] ;  /* 0xfffff80007147984 */ /* 0x0000280000000800 */
[----:B------:R0:W0:Y:S04]  /*2e20*/  LDS R14, [R7] ;  /* 0x00000000070e7984 */ /* 0x0000280000000800 */
[----:B--2---:R2:W2:Y:S01]  /*2e30*/  LDS R13, [R10] ;  /* 0x000000000a0d7984 */ /* 0x0044a20000000800 */
[----:B-1----:R-:W-:-:S03]  /*2e40*/  FFMA R8, -R6, R25, 1 ;  /* 0x3f80000006087423 */ /* 0x002fc60000000119 */
[----:B------:R1:W1:Y:S01]  /*2e50*/  LDS R9, [R7+0x8] ;  /* 0x0000080007097984 */ /* 0x0002620000000800 */
[----:B------:R-:W-:Y:S01]  /*2e60*/  FFMA R8, R25, R8, R25 ;  /* 0x0000000819087223 */ /* 0x000fe20000000019 */
[----:B---3--:R-:W-:-:S04]  /*2e70*/  FMUL R3, R15, R15 ;  /* 0x0000000f0f037220 */ /* 0x008fc80000400000 */
[----:B----4-:R-:W-:-:S04]  /*2e80*/  FFMA R3, R12, R12, -R3 ;  /* 0x0000000c0c037223 */ /* 0x010fc80000000803 */
[----:B------:R-:W3:Y:S01]  /*2e90*/  FCHK P0, R3, R6 ;  /* 0x0000000603007302 */ /* 0x000ee20000000000 */
[----:B------:R-:W-:-:S04]  /*2ea0*/  FFMA R25, R8, R3, RZ ;  /* 0x0000000308197223 */ /* 0x000fc800000000ff */
[----:B0-----:R-:W-:-:S04]  /*2eb0*/  FFMA R0, -R6, R25, R3 ;  /* 0x0000001906007223 */ /* 0x001fc80000000103 */
[----:B------:R-:W-:Y:S01]  /*2ec0*/  FFMA R8, R8, R0, R25 ;  /* 0x0000000008087223 */ /* 0x000fe20000000019 */
[----:B-123--:R-:W-:Y:S06]  /*2ed0*/  @!P0 BRA `(.L_x_80) ;  /* 0x0000000000108947 */ /* 0x00efec0003800000 */
[----:B------:R-:W-:Y:S02]  /*2ee0*/  MOV R0, R6 ;  /* 0x0000000600007202 */ /* 0x000fe40000000f00 */
[----:B------:R-:W-:-:S07]  /*2ef0*/  MOV R2, 0x2f10 ;  /* 0x00002f1000027802 */ /* 0x000fce0000000f00 */
[----:B------:R-:W-:Y:S05]  /*2f00*/  CALL.REL.NOINC `($__internal_0_$__cuda_sm3x_div_rn_noftz_f32_slowpath) ;  /* 0x0000001000487944 */ /* 0x000fea0003c00000 */
[----:B------:R-:W-:-:S07]  /*2f10*/  MOV R8, R0 ;  /* 0x0000000000087202 */ /* 0x000fce0000000f00 */
.L_x_80:
[----:B------:R-:W-:Y:S05]  /*2f20*/  BSYNC.RECONVERGENT B3 ;  /* 0x0000000000037941 */ /* 0x000fea0003800200 */
.L_x_79:
        /* <DEDUP_REMOVED lines=18> */
.L_x_82:
[----:B------:R-:W-:Y:S05]  /*3050*/  BSYNC.RECONVERGENT B3 ;  /* 0x0000000000037941 */ /* 0x000fea0003800200 */
.L_x_81:
        /* <DEDUP_REMOVED lines=19> */
.L_x_84:
[----:B------:R-:W-:Y:S05]  /*3190*/  BSYNC.RECONVERGENT B3 ;  /* 0x0000000000037941 */ /* 0x000fea0003800200 */
.L_x_83:
[----:B------:R-:W-:-:S04]  /*31a0*/  FADD R0, R8, R0 ;  /* 0x0000000008007221 */ /* 0x000fc80000000000 */
[----:B------:R-:W-:-:S05]  /*31b0*/  FFMA R13, -R0, UR8, R13 ;  /* 0x00000008000d7c23 */ /* 0x000fca000800010d */
[----:B------:R3:W-:Y:S02]  /*31c0*/  STS [R10], R13 ;  /* 0x0000000d0a007388 */ /* 0x0007e40000000800 */
.L_x_78:
[----:B------:R-:W-:Y:S05]  /*31d0*/  BSYNC.RECONVERGENT B2 ;  /* 0x0000000000027941 */ /* 0x000fea0003800200 */
.L_x_77:
[----:B------:R-:W-:Y:S01]  /*31e0*/  UIADD3 UR5, UPT, UPT, UR4, 0xa, URZ ;  /* 0x0000000a04057890 */ /* 0x000fe2000fffe0ff */
[----:B------:R-:W-:Y:S01]  /*31f0*/  IADD3 R3, PT, PT, R23, -0x6, RZ ;  /* 0xfffffffa17037810 */ /* 0x000fe20007ffe0ff */
[----:B------:R-:W-:Y:S04]  /*3200*/  BAR.SYNC.DEFER_BLOCKING 0x0 ;  /* 0x0000000000007b1d */ /* 0x000fe80000010000 */
[C---:B------:R-:W-:Y:S02]  /*3210*/  ISETP.GE.U32.AND P0, PT, R4.reuse, UR5, PT ;  /* 0x0000000504007c0c */ /* 0x040fe4000bf06070 */
[----:B------:R-:W-:Y:S02]  /*3220*/  BSSY.RECONVERGENT B2, `(.L_x_85) ;  /* 0x0000042000027945 */ /* 0x000fe40003800200 */
[----:B------:R-:W-:-:S13]  /*3230*/  ISETP.GE.U32.OR P0, PT, R4, R3, !P0 ;  /* 0x000000030400720c */ /* 0x000fda0004706470 */
[----:B------:R-:W-:Y:S05]  /*3240*/  @P0 BRA `(.L_x_86) ;  /* 0x0000000000fc0947 */ /* 0x000fea0003800000 */
[----:B------:R-:W4:Y:S01]  /*3250*/  LDS R15, [R10+-0x4] ;  /* 0xfffffc000a0f7984 */ /* 0x000f220000000800 */
[----:B-1----:R-:W1:Y:S01]  /*3260*/  MUFU.RCP R25, R6 ;  /* 0x0000000600197308 */ /* 0x002e620000001000 */
[----:B------:R-:W-:Y:S02]  /*3270*/  BSSY.RECONVERGENT B3, `(.L_x_87) ;  /* 0x0000012000037945 */ /* 0x000fe40003800200 */
[----:B------:R-:W5:Y:S04]  /*3280*/  LDS R12, [R10+0x4] ;  /* 0x000004000a0c7984 */ /* 0x000f680000000800 */
[----:B------:R0:W0:Y:S04]  /*3290*/  LDS R14, [R10+-0x8] ;  /* 0xfffff8000a0e7984 */ /* 0x0000280000000800 */
[----:B--23--:R2:W3:Y:S04]  /*32a0*/  LDS R13, [R10] ;  /* 0x000000000a0d7984 */ /* 0x00c4e80000000800 */
[----:B------:R2:W2:Y:S01]  /*32b0*/  LDS R9, [R10+0x8] ;  /* 0x000008000a097984 */ /* 0x0004a20000000800 */
[----:B-1----:R-:W-:-:S04]  /*32c0*/  FFMA R8, -R6, R25, 1 ;  /* 0x3f80000006087423 */ /* 0x002fc80000000119 */
[----:B------:R-:W-:Y:S01]  /*32d0*/  FFMA R8, R25, R8, R25 ;  /* 0x0000000819087223 */ /* 0x000fe20000000019 */
[----:B----4-:R-:W-:-:S04]  /*32e0*/  FMUL R3, R15, R15 ;  /* 0x0000000f0f037220 */ /* 0x010fc80000400000 */
[----:B-----5:R-:W-:-:S04]  /*32f0*/  FFMA R3, R12, R12, -R3 ;  /* 0x0000000c0c037223 */ /* 0x020fc80000000803 */
[----:B------:R-:W1:Y:S01]  /*3300*/  FCHK P0, R3, R6 ;  /* 0x0000000603007302 */ /* 0x000e620000000000 */
        /* <DEDUP_REMOVED lines=8> */
.L_x_88:
[----:B------:R-:W-:Y:S05]  /*3390*/  BSYNC.RECONVERGENT B3 ;  /* 0x0000000000037941 */ /* 0x000fea0003800200 */
.L_x_87:
        /* <DEDUP_REMOVED lines=18> */
.L_x_90:
[----:B------:R-:W-:Y:S05]  /*34c0*/  BSYNC.RECONVERGENT B3 ;  /* 0x0000000000037941 */ /* 0x000fea0003800200 */
.L_x_89:
        /* <DEDUP_REMOVED lines=19> */
.L_x_92:
[----:B------:R-:W-:Y:S05]  /*3600*/  BSYNC.RECONVERGENT B3 ;  /* 0x0000000000037941 */ /* 0x000fea0003800200 */
.L_x_91:
[----:B------:R-:W-:-:S04]  /*3610*/  FADD R0, R8, R0 ;  /* 0x0000000008007221 */ /* 0x000fc80000000000 */
[----:B------:R-:W-:-:S05]  /*3620*/  FFMA R0, -R0, UR8, R13 ;  /* 0x0000000800007c23 */ /* 0x000fca000800010d */
[----:B------:R4:W-:Y:S02]  /*3630*/  STS [R7], R0 ;  /* 0x0000000007007388 */ /* 0x0009e40000000800 */
.L_x_86:
[----:B------:R-:W-:Y:S05]  /*3640*/  BSYNC.RECONVERGENT B2 ;  /* 0x0000000000027941 */ /* 0x000fea0003800200 */
.L_x_85:
[----:B------:R-:W-:Y:S01]  /*3650*/  BAR.SYNC.DEFER_BLOCKING 0x0 ;  /* 0x0000000000007b1d */ /* 0x000fe20000010000 */
[----:B------:R-:W-:Y:S01]  /*3660*/  UIADD3 UR4, UPT, UPT, UR4, 0x8, URZ ;  /* 0x0000000804047890 */ /* 0x000fe2000fffe0ff */
[----:B------:R-:W-:-:S04]  /*3670*/  IADD3 R23, PT, PT, R23, -0x8, RZ ;  /* 0xfffffff817177810 */ /* 0x000fc80007ffe0ff */
[----:B------:R-:W-:Y:S07]  /*3680*/  @P2 BRA `(.L_x_93) ;  /* 0xffffffec00782947 */ /* 0x000fee000383ffff */
[----:B------:R-:W-:-:S12]  /*3690*/  UIADD3 UR4, UPT, UPT, UR4, 0x4, URZ ;  /* 0x0000000404047890 */ /* 0x000fd8000fffe0ff */
.L_x_60:
[----:B------:R-:W-:-:S13]  /*36a0*/  LOP3.LUT P0, RZ, R22, 0x4, RZ, 0xc0, !PT ;  /* 0x0000000416ff7812 */ /* 0x000fda000780c0ff */
[----:B------:R-:W-:Y:S05]  /*36b0*/  @P0 BRA `(.L_x_59) ;  /* 0x0000000800400947 */ /* 0x000fea0003800000 */
[----:B------:R-:W-:Y:S01]  /*36c0*/  ISETP.GE.U32.AND P0, PT, R4, UR4, PT ;  /* 0x0000000404007c0c */ /* 0x000fe2000bf06070 */
[----:B------:R-:W-:Y:S01]  /*36d0*/  BSSY.RECONVERGENT B2, `(.L_x_94) ;  /* 0x0000045000027945 */ /* 0x000fe20003800200 */
[----:B------:R-:W-:-:S04]  /*36e0*/  IADD3 R3, PT, PT, R5, -UR4, RZ ;  /* 0x8000000405037c10 */ /* 0x000fc8000fffe0ff */
[----:B------:R-:W-:-:S13]  /*36f0*/  ISETP.GE.U32.OR P0, PT, R4, R3, !P0 ;  /* 0x000000030400720c */ /* 0x000fda0004706470 */
[----:B------:R-:W-:Y:S05]  /*3700*/  @P0 BRA `(.L_x_95) ;  /* 0x0000000400040947 */ /* 0x000fea0003800000 */
[----:B------:R-:W5:Y:S01]  /*3710*/  LDS R15, [R7+-0x4] ;  /* 0xfffffc00070f7984 */ /* 0x000f620000000800 */
[----:B------:R-:W0:Y:S01]  /*3720*/  MUFU.RCP R21, R6 ;  /* 0x0000000600157308 */ /* 0x000e220000001000 */
[----:B------:R-:W-:Y:S02]  /*3730*/  BSSY.RECONVERGENT B3, `(.L_x_96) ;  /* 0x0000013000037945 */ /* 0x000fe40003800200 */
[----:B------:R-:W1:Y:S04]  /*3740*/  LDS R12, [R7+0x4] ;  /* 0x00000400070c7984 */ /* 0x000e680000000800 */
[----:B------:R0:W1:Y:S04]  /*3750*/  LDS R20, [R7+-0x8] ;  /* 0xfffff80007147984 */ /* 0x0000680000000800 */
[----:B---34-:R3:W4:Y:S04]  /*3760*/  LDS R14, [R7] ;  /* 0x00000000070e7984 */ /* 0x0187280000000800 */
[----:B--2---:R3:W2:Y:S01]  /*3770*/  LDS R13, [R10] ;  /* 0x000000000a0d7984 */ /* 0x0046a20000000800 */
[----:B0-----:R-:W-:-:S03]  /*3780*/  FFMA R8, -R6, R21, 1 ;  /* 0x3f80000006087423 */ /* 0x001fc60000000115 */
[----:B------:R3:W0:Y:S01]  /*3790*/  LDS R9, [R7+0x8] ;  /* 0x0000080007097984 */ /* 0x0006220000000800 */
[----:B------:R-:W-:Y:S01]  /*37a0*/  FFMA R8, R21, R8, R21 ;  /* 0x0000000815087223 */ /* 0x000fe20000000015 */
[----:B-----5:R-:W-:-:S04]  /*37b0*/  FMUL R3, R15, R15 ;  /* 0x0000000f0f037220 */ /* 0x020fc80000400000 */
[----:B-1----:R-:W-:-:S04]  /*37c0*/  FFMA R3, R12, R12, -R3 ;  /* 0x0000000c0c037223 */ /* 0x002fc80000000803 */
[----:B------:R-:W1:Y:S01]  /*37d0*/  FCHK P0, R3, R6 ;  /* 0x0000000603007302 */ /* 0x000e620000000000 */
        /* <DEDUP_REMOVED lines=8> */
.L_x_97:
[----:B------:R-:W-:Y:S05]  /*3860*/  BSYNC.RECONVERGENT B3 ;  /* 0x0000000000037941 */ /* 0x000fea0003800200 */
.L_x_96:
        /* <DEDUP_REMOVED lines=18> */
.L_x_99:
[----:B------:R-:W-:Y:S05]  /*3990*/  BSYNC.RECONVERGENT B3 ;  /* 0x0000000000037941 */ /* 0x000fea0003800200 */
.L_x_98:
        /* <DEDUP_REMOVED lines=19> */
.L_x_101:
[----:B------:R-:W-:Y:S05]  /*3ad0*/  BSYNC.RECONVERGENT B3 ;  /* 0x0000000000037941 */ /* 0x000fea0003800200 */
.L_x_100:
[----:B------:R-:W0:Y:S01]  /*3ae0*/  LDCU UR5, c[0x3][0x10] ;  /* 0x00c00200ff0577ac */ /* 0x000e220008000800 */
[----:B------:R-:W-:-:S04]  /*3af0*/  FADD R0, R8, R0 ;  /* 0x0000000008007221 */ /* 0x000fc80000000000 */
[----:B0-----:R-:W-:-:S05]  /*3b00*/  FFMA R13, -R0, UR5, R13 ;  /* 0x00000005000d7c23 */ /* 0x001fca000800010d */
[----:B------:R0:W-:Y:S02]  /*3b10*/  STS [R10], R13 ;  /* 0x0000000d0a007388 */ /* 0x0001e40000000800 */
.L_x_95:
[----:B------:R-:W-:Y:S05]  /*3b20*/  BSYNC.RECONVERGENT B2 ;  /* 0x0000000000027941 */ /* 0x000fea0003800200 */
.L_x_94:
[----:B------:R-:W-:Y:S01]  /*3b30*/  UIADD3 UR5, UPT, UPT, UR4, 0x2, URZ ;  /* 0x0000000204057890 */ /* 0x000fe2000fffe0ff */
[----:B------:R-:W-:Y:S05]  /*3b40*/  BAR.SYNC.DEFER_BLOCKING 0x0 ;  /* 0x0000000000007b1d */ /* 0x000fea0000010000 */
[----:B------:R-:W-:Y:S01]  /*3b50*/  IADD3 R5, PT, PT, R5, -UR5, RZ ;  /* 0x8000000505057c10 */ /* 0x000fe2000fffe0ff */
[----:B------:R-:W-:Y:S01]  /*3b60*/  BSSY.RECONVERGENT B2, `(.L_x_102) ;  /* 0x0000044000027945 */ /* 0x000fe20003800200 */
[----:B------:R-:W-:-:S04]  /*3b70*/  ISETP.GE.U32.AND P0, PT, R4, UR5, PT ;  /* 0x0000000504007c0c */ /* 0x000fc8000bf06070 */
[----:B------:R-:W-:-:S13]  /*3b80*/  ISETP.GE.U32.OR P0, PT, R4, R5, !P0 ;  /* 0x000000050400720c */ /* 0x000fda0004706470 */
[----:B------:R-:W-:Y:S05]  /*3b90*/  @P0 BRA `(.L_x_103) ;  /* 0x0000000400000947 */ /* 0x000fea0003800000 */
[----:B------:R-:W5:Y:S01]  /*3ba0*/  LDS R9, [R10+-0x4] ;  /* 0xfffffc000a097984 */ /* 0x000f620000000800 */
[----:B------:R-:W1:Y:S01]  /*3bb0*/  MUFU.RCP R15, R6 ;  /* 0x00000006000f7308 */ /* 0x000e620000001000 */
[----:B------:R-:W-:Y:S02]  /*3bc0*/  BSSY.RECONVERGENT B3, `(.L_x_104) ;  /* 0x0000012000037945 */ /* 0x000fe40003800200 */
[----:B------:R-:W4:Y:S04]  /*3bd0*/  LDS R4, [R10+0x4] ;  /* 0x000004000a047984 */ /* 0x000f280000000800 */
[----:B------:R0:W4:Y:S04]  /*3be0*/  LDS R8, [R10+-0x8] ;  /* 0xfffff8000a087984 */ /* 0x0001280000000800 */
[----:B------:R4:W4:Y:S04]  /*3bf0*/  LDS R5, [R10] ;  /* 0x000000000a057984 */ /* 0x0009280000000800 */
[----:B0-23--:R0:W2:Y:S01]  /*3c00*/  LDS R13, [R10+0x8] ;  /* 0x000008000a0d7984 */ /* 0x00d0a20000000800 */
[----:B-1----:R-:W-:-:S04]  /*3c10*/  FFMA R12, -R6, R15, 1 ;  /* 0x3f800000060c7423 */ /* 0x002fc8000000010f */
[----:B------:R-:W-:Y:S01]  /*3c20*/  FFMA R12, R15, R12, R15 ;  /* 0x0000000c0f0c7223 */ /* 0x000fe2000000000f */
[----:B-----5:R-:W-:-:S04]  /*3c30*/  FMUL R3, R9, R9 ;  /* 0x0000000909037220 */ /* 0x020fc80000400000 */
[----:B----4-:R-:W-:-:S04]  /*3c40*/  FFMA R3, R4, R4, -R3 ;  /* 0x0000000404037223 */ /* 0x010fc80000000803 */
[----:B------:R-:W1:Y:S01]  /*3c50*/  FCHK P0, R3, R6 ;  /* 0x0000000603007302 */ /* 0x000e620000000000 */
[----:B------:R-:W-:-:S04]  /*3c60*/  FFMA R15, R12, R3, RZ ;  /* 0x000000030c0f7223 */ /* 0x000fc800000000ff */
[----:B------:R-:W-:-:S04]  /*3c70*/  FFMA R0, -R6, R15, R3 ;  /* 0x0000000f06007223 */ /* 0x000fc80000000103 */
[----:B------:R-:W-:Y:S01]  /*3c80*/  FFMA R12, R12, R0, R15 ;  /* 0x000000000c0c7223 */ /* 0x000fe2000000000f */
[----:B012---:R-:W-:Y:S06]  /*3c90*/  @!P0 BRA `(.L_x_105) ;  /* 0x0000000000108947 */ /* 0x007fec0003800000 */
[----:B------:R-:W-:Y:S02]  /*3ca0*/  MOV R0, R6 ;  /* 0x0000000600007202 */ /* 0x000fe40000000f00 */
[----:B------:R-:W-:-:S07]  /*3cb0*/  MOV R2, 0x3cd0 ;  /* 0x00003cd000027802 */ /* 0x000fce0000000f00 */
[----:B------:R-:W-:Y:S05]  /*3cc0*/  CALL.REL.NOINC `($__internal_0_$__cuda_sm3x_div_rn_noftz_f32_slowpath) ;  /* 0x0000000000d87944 */ /* 0x000fea0003c00000 */
[----:B------:R-:W-:-:S07]  /*3cd0*/  MOV R12, R0 ;  /* 0x00000000000c7202 */ /* 0x000fce0000000f00 */
.L_x_105:
[----:B------:R-:W-:Y:S05]  /*3ce0*/  BSYNC.RECONVERGENT B3 ;  /* 0x0000000000037941 */ /* 0x000fea0003800200 */
.L_x_104:
        /* <DEDUP_REMOVED lines=18> */
.L_x_107:
[----:B------:R-:W-:Y:S05]  /*3e10*/  BSYNC.RECONVERGENT B3 ;  /* 0x0000000000037941 */ /* 0x000fea0003800200 */
.L_x_106:
        /* <DEDUP_REMOVED lines=19> */
.L_x_109:
[----:B------:R-:W-:Y:S05]  /*3f50*/  BSYNC.RECONVERGENT B3 ;  /* 0x0000000000037941 */ /* 0x000fea0003800200 */
.L_x_108:
[----:B------:R-:W0:Y:S01]  /*3f60*/  LDCU UR5, c[0x3][0x10] ;  /* 0x00c00200ff0577ac */ /* 0x000e220008000800 */
[----:B------:R-:W-:-:S04]  /*3f70*/  FADD R0, R12, R0 ;  /* 0x000000000c007221 */ /* 0x000fc80000000000 */
[----:B0-----:R-:W-:-:S05]  /*3f80*/  FFMA R0, -R0, UR5, R5 ;  /* 0x0000000500007c23 */ /* 0x001fca0008000105 */
[----:B------:R0:W-:Y:S02]  /*3f90*/  STS [R7], R0 ;  /* 0x0000000007007388 */ /* 0x0001e40000000800 */
.L_x_103:
[----:B------:R-:W-:Y:S05]  /*3fa0*/  BSYNC.RECONVERGENT B2 ;  /* 0x0000000000027941 */ /* 0x000fea0003800200 */
.L_x_102:
[----:B------:R-:W-:Y:S06]  /*3fb0*/  BAR.SYNC.DEFER_BLOCKING 0x0 ;  /* 0x0000000000007b1d */ /* 0x000fec0000010000 */
.L_x_59:
[-C--:B------:R-:W-:Y:S02]  /*3fc0*/  LEA R24, R24, R11.reuse, 0x2 ;  /* 0x0000000b18187211 */ /* 0x080fe400078e10ff */
[----:B------:R-:W-:-:S03]  /*3fd0*/  LEA R26, R26, R11, 0x2 ;  /* 0x0000000b1a1a7211 */ /* 0x000fc600078e10ff */
[----:B0-----:R-:W0:Y:S04]  /*3fe0*/  LDS R3, [R24+-0x10] ;  /* 0xfffff00018037984 */ /* 0x001e280000000800 */
[----:B------:R-:W5:Y:S04]  /*3ff0*/  LDS R5, [R26] ;  /* 0x000000001a057984 */ /* 0x000f680000000800 */
[----:B0-----:R-:W-:Y:S04]  /*4000*/  STG.E desc[UR6][R16.64], R3 ;  /* 0x0000000310007986 */ /* 0x001fe8000c101906 */
[----:B-----5:R-:W-:Y:S01]  /*4010*/  STG.E desc[UR6][R18.64], R5 ;  /* 0x0000000512007986 */ /* 0x020fe2000c101906 */
[----:B------:R-:W-:Y:S05]  /*4020*/  EXIT ;  /* 0x000000000000794d */ /* 0x000fea0003800000 */
        .weak           $__internal_0_$__cuda_sm3x_div_rn_noftz_f32_slowpath
        .type           $__internal_0_$__cuda_sm3x_div_rn_noftz_f32_slowpath,@function
        .size           $__internal_0_$__cuda_sm3x_div_rn_noftz_f32_slowpath,(.L_x_280 - $__internal_0_$__cuda_sm3x_div_rn_noftz_f32_slowpath)
$__internal_0_$__cuda_sm3x_div_rn_noftz_f32_slowpath:
[----:B------:R-:W-:Y:S01]  /*4030*/  SHF.R.U32.HI R28, RZ, 0x17, R0 ;  /* 0x00000017ff1c7819 */ /* 0x000fe20000011600 */
[----:B------:R-:W-:Y:S01]  /*4040*/  BSSY.RECONVERGENT B0, `(.L_x_110) ;  /* 0x0000062000007945 */ /* 0x000fe20003800200 */
[----:B------:R-:W-:Y:S02]  /*4050*/  SHF.R.U32.HI R30, RZ, 0x17, R3 ;  /* 0x00000017ff1e7819 */ /* 0x000fe40000011603 */
[----:B------:R-:W-:Y:S02]  /*4060*/  LOP3.LUT R28, R28, 0xff, RZ, 0xc0, !PT ;  /* 0x000000ff1c1c7812 */ /* 0x000fe400078ec0ff */
[----:B------:R-:W-:Y:S02]  /*4070*/  LOP3.LUT R30, R30, 0xff, RZ, 0xc0, !PT ;  /* 0x000000ff1e1e7812 */ /* 0x000fe400078ec0ff */
[----:B------:R-:W-:Y:S02]  /*4080*/  IADD3 R31, PT, PT, R28, -0x1, RZ ;  /* 0xffffffff1c1f7810 */ /* 0x000fe40007ffe0ff */
[----:B------:R-:W-:-:S02]  /*4090*/  IADD3 R32, PT, PT, R30, -0x1, RZ ;  /* 0xffffffff1e207810 */ /* 0x000fc40007ffe0ff */
[----:B------:R-:W-:-:S04]  /*40a0*/  ISETP.GT.U32.AND P0, PT, R31, 0xfd, PT ;  /* 0x000000fd1f00780c */ /* 0x000fc80003f04070 */
[----:B------:R-:W-:-:S13]  /*40b0*/  ISETP.GT.U32.OR P0, PT, R32, 0xfd, P0 ;  /* 0x000000fd2000780c */ /* 0x000fda0000704470 */
[----:B------:R-:W-:Y:S01]  /*40c0*/  @!P0 MOV R29, RZ ;  /* 0x000000ff001d8202 */ /* 0x000fe20000000f00 */
[----:B------:R-:W-:Y:S06]  /*40d0*/  @!P0 BRA `(.L_x_111) ;  /* 0x00000000005c8947 */ /* 0x000fec0003800000 */
[----:B------:R-:W-:Y:S02]  /*40e0*/  FSETP.GTU.FTZ.AND P0, PT, |R3|, +INF , PT ;  /* 0x7f8000000300780b */ /* 0x000fe40003f1c200 */
[----:B------:R-:W-:-:S04]  /*40f0*/  FSETP.GTU.FTZ.AND P1, PT, |R0|, +INF , PT ;  /* 0x7f8000000000780b */ /* 0x000fc80003f3c200 */
[----:B------:R-:W-:-:S13]  /*4100*/  PLOP3.LUT P0, PT, P0, P1, PT, 0xf8, 0x8f ;  /* 0x00000000008f781c */ /* 0x000fda0000703f70 */
[----:B------:R-:W-:Y:S05]  /*4110*/  @P0 BRA `(.L_x_112) ;  /* 0x00000004004c0947 */ /* 0x000fea0003800000 */
[----:B------:R-:W-:-:S13]  /*4120*/  LOP3.LUT P0, RZ, R0, 0x7fffffff, R3, 0xc8, !PT ;  /* 0x7fffffff00ff7812 */ /* 0x000fda000780c803 */
[----:B------:R-:W-:Y:S05]  /*4130*/  @!P0 BRA `(.L_x_113) ;  /* 0x00000004003c8947 */ /* 0x000fea0003800000 */
[C---:B------:R-:W-:Y:S02]  /*4140*/  FSETP.NEU.FTZ.AND P3, PT, |R3|.reuse, +INF , PT ;  /* 0x7f8000000300780b */ /* 0x040fe40003f7d200 */
[----:B------:R-:W-:Y:S02]  /*4150*/  FSETP.NEU.FTZ.AND P1, PT, |R0|, +INF , PT ;  /* 0x7f8000000000780b */ /* 0x000fe40003f3d200 */
[----:B------:R-:W-:-:S11]  /*4160*/  FSETP.NEU.FTZ.AND P0, PT, |R3|, +INF , PT ;  /* 0x7f8000000300780b */ /* 0x000fd60003f1d200 */
[----:B------:R-:W-:Y:S05]  /*4170*/  @!P1 BRA !P3, `(.L_x_113) ;  /* 0x00000004002c9947 */ /* 0x000fea0005800000 */
[----:B------:R-:W-:-:S04]  /*4180*/  LOP3.LUT P3, RZ, R3, 0x7fffffff, RZ, 0xc0, !PT ;  /* 0x7fffffff03ff7812 */ /* 0x000fc8000786c0ff */
[----:B------:R-:W-:-:S13]  /*4190*/  PLOP3.LUT P1, PT, P1, P3, PT, 0x2f, 0xf2 ;  /* 0x0000000000f2781c */ /* 0x000fda0000f26577 */
[----:B------:R-:W-:Y:S05]  /*41a0*/  @P1 BRA `(.L_x_114) ;  /* 0x0000000400181947 */ /* 0x000fea0003800000 */
[----:B------:R-:W-:-:S04]  /*41b0*/  LOP3.LUT P1, RZ, R0, 0x7fffffff, RZ, 0xc0, !PT ;  /* 0x7fffffff00ff7812 */ /* 0x000fc8000782c0ff */
[----:B------:R-:W-:-:S13]  /*41c0*/  PLOP3.LUT P0, PT, P0, P1, PT, 0x2f, 0xf2 ;  /* 0x0000000000f2781c */ /* 0x000fda0000702577 */
[----:B------:R-:W-:Y:S05]  /*41d0*/  @P0 BRA `(.L_x_115) ;  /* 0x0000000400000947 */ /* 0x000fea0003800000 */
[----:B------:R-:W-:Y:S02]  /*41e0*/  ISETP.GE.AND P0, PT, R32, RZ, PT ;  /* 0x000000ff2000720c */ /* 0x000fe40003f06270 */
[----:B------:R-:W-:-:S11]  /*41f0*/  ISETP.GE.AND P1, PT, R31, RZ, PT ;  /* 0x000000ff1f00720c */ /* 0x000fd60003f26270 */
[----:B------:R-:W-:Y:S01]  /*4200*/  @P0 MOV R29, RZ ;  /* 0x000000ff001d0202 */ /* 0x000fe20000000f00 */
[----:B------:R-:W-:Y:S01]  /*4210*/  @!P0 FFMA R3, R3, 1.84467440737095516160e+19, RZ ;  /* 0x5f80000003038823 */ /* 0x000fe200000000ff */
[----:B------:R-:W-:Y:S01]  /*4220*/  @!P0 MOV R29, 0xffffffc0 ;  /* 0xffffffc0001d8802 */ /* 0x000fe20000000f00 */
[----:B------:R-:W-:-:S03]  /*4230*/  @!P1 FFMA R0, R0, 1.84467440737095516160e+19, RZ ;  /* 0x5f80000000009823 */ /* 0x000fc600000000ff */
[----:B------:R-:W-:-:S07]  /*4240*/  @!P1 IADD3 R29, PT, PT, R29, 0x40, RZ ;  /* 0x000000401d1d9810 */ /* 0x000fce0007ffe0ff */
.L_x_111:
[----:B------:R-:W-:Y:S01]  /*4250*/  LEA R31, R28, 0xc0800000, 0x17 ;  /* 0xc08000001c1f7811 */ /* 0x000fe200078eb8ff */
[----:B------:R-:W-:Y:S01]  /*4260*/  BSSY.RECONVERGENT B1, `(.L_x_116) ;  /* 0x0000036000017945 */ /* 0x000fe20003800200 */
[----:B------:R-:W-:Y:S02]  /*4270*/  IADD3 R30, PT, PT, R30, -0x7f, RZ ;  /* 0xffffff811e1e7810 */ /* 0x000fe40007ffe0ff */
[----:B------:R-:W-:Y:S02]  /*4280*/  IADD3 R34, PT, PT, -R31, R0, RZ ;  /* 0x000000001f227210 */ /* 0x000fe40007ffe1ff */
[C---:B------:R-:W-:Y:S01]  /*4290*/  IADD3 R28, PT, PT, R30.reuse, 0x7f, -R28 ;  /* 0x0000007f1e1c7810 */ /* 0x040fe20007ffe81c */
[----:B------:R-:W-:Y:S01]  /*42a0*/  IMAD R0, R30, -0x800000, R3 ;  /* 0xff8000001e007824 */ /* 0x000fe200078e0203 */
[----:B------:R-:W0:Y:S01]  /*42b0*/  MUFU.RCP R31, R34 ;  /* 0x00000022001f7308 */ /* 0x000e220000001000 */
[----:B------:R-:W-:Y:S01]  /*42c0*/  FADD.FTZ R33, -R34, -RZ ;  /* 0x800000ff22217221 */ /* 0x000fe20000010100 */
[----:B------:R-:W-:-:S03]  /*42d0*/  IADD3 R29, PT, PT, R28, R29, RZ ;  /* 0x0000001d1c1d7210 */ /* 0x000fc60007ffe0ff */
[----:B0-----:R-:W-:-:S04]  /*42e0*/  FFMA R32, R31, R33, 1 ;  /* 0x3f8000001f207423 */ /* 0x001fc80000000021 */
[----:B------:R-:W-:-:S04]  /*42f0*/  FFMA R31, R31, R32, R31 ;  /* 0x000000201f1f7223 */ /* 0x000fc8000000001f */
[----:B------:R-:W-:-:S04]  /*4300*/  FFMA R32, R0, R31, RZ ;  /* 0x0000001f00207223 */ /* 0x000fc800000000ff */
[----:B------:R-:W-:-:S04]  /*4310*/  FFMA R3, R33, R32, R0 ;  /* 0x0000002021037223 */ /* 0x000fc80000000000 */
[----:B------:R-:W-:-:S04]  /*4320*/  FFMA R32, R31, R3, R32 ;  /* 0x000000031f207223 */ /* 0x000fc80000000020 */
[----:B------:R-:W-:-:S04]  /*4330*/  FFMA R33, R33, R32, R0 ;  /* 0x0000002021217223 */ /* 0x000fc80000000000 */
[----:B------:R-:W-:-:S05]  /*4340*/  FFMA R0, R31, R33, R32 ;  /* 0x000000211f007223 */ /* 0x000fca0000000020 */
[----:B------:R-:W-:-:S04]  /*4350*/  SHF.R.U32.HI R3, RZ, 0x17, R0 ;  /* 0x00000017ff037819 */ /* 0x000fc80000011600 */
[----:B------:R-:W-:-:S04]  /*4360*/  LOP3.LUT R28, R3, 0xff, RZ, 0xc0, !PT ;  /* 0x000000ff031c7812 */ /* 0x000fc800078ec0ff */
[----:B------:R-:W-:-:S04]  /*4370*/  IADD3 R3, PT, PT, R28, R29, RZ ;  /* 0x0000001d1c037210 */ /* 0x000fc80007ffe0ff */
[----:B------:R-:W-:-:S04]  /*4380*/  IADD3 R28, PT, PT, R3, -0x1, RZ ;  /* 0xffffffff031c7810 */ /* 0x000fc80007ffe0ff */
[----:B------:R-:W-:-:S13]  /*4390*/  ISETP.GE.U32.AND P0, PT, R28, 0xfe, PT ;  /* 0x000000fe1c00780c */ /* 0x000fda0003f06070 */
[----:B------:R-:W-:Y:S05]  /*43a0*/  @!P0 BRA `(.L_x_117) ;  /* 0x0000000000808947 */ /* 0x000fea0003800000 */
[----:B------:R-:W-:-:S13]  /*43b0*/  ISETP.GT.AND P0, PT, R3, 0xfe, PT ;  /* 0x000000fe0300780c */ /* 0x000fda0003f04270 */
[----:B------:R-:W-:Y:S05]  /*43c0*/  @P0 BRA `(.L_x_118) ;  /* 0x00000000006c0947 */ /* 0x000fea0003800000 */
[----:B------:R-:W-:-:S13]  /*43d0*/  ISETP.GE.AND P0, PT, R3, 0x1, PT ;  /* 0x000000010300780c */ /* 0x000fda0003f06270 */
[----:B------:R-:W-:Y:S05]  /*43e0*/  @P0 BRA `(.L_x_119) ;  /* 0x0000000000740947 */ /* 0x000fea0003800000 */
[----:B------:R-:W-:Y:S02]  /*43f0*/  ISETP.GE.AND P0, PT, R3, -0x18, PT ;  /* 0xffffffe80300780c */ /* 0x000fe40003f06270 */
[----:B------:R-:W-:-:S11]  /*4400*/  LOP3.LUT R0, R0, 0x80000000, RZ, 0xc0, !PT ;  /* 0x8000000000007812 */ /* 0x000fd600078ec0ff */
[----:B------:R-:W-:Y:S05]  /*4410*/  @!P0 BRA `(.L_x_119) ;  /* 0x0000000000688947 */ /* 0x000fea0003800000 */
[CCC-:B------:R-:W-:Y:S01]  /*4420*/  FFMA.RZ R28, R31.reuse, R33.reuse, R32.reuse ;  /* 0x000000211f1c7223 */ /* 0x1c0fe2000000c020 */
[CCC-:B------:R-:W-:Y:S01]  /*4430*/  FFMA.RP R29, R31.reuse, R33.reuse, R32.reuse ;  /* 0x000000211f1d7223 */ /* 0x1c0fe20000008020 */
[----:B------:R-:W-:Y:S01]  /*4440*/  FFMA.RM R32, R31, R33, R32 ;  /* 0x000000211f207223 */ /* 0x000fe20000004020 */
[C---:B------:R-:W-:Y:S02]  /*4450*/  IADD3 R30, PT, PT, R3.reuse, 0x20, RZ ;  /* 0x00000020031e7810 */ /* 0x040fe40007ffe0ff */
[----:B------:R-:W-:Y:S02]  /*4460*/  LOP3.LUT R28, R28, 0x7fffff, RZ, 0xc0, !PT ;  /* 0x007fffff1c1c7812 */ /* 0x000fe400078ec0ff */
[C---:B------:R-:W-:Y:S02]  /*4470*/  ISETP.NE.AND P3, PT, R3.reuse, RZ, PT ;  /* 0x000000ff0300720c */ /* 0x040fe40003f65270 */
[----:B------:R-:W-:Y:S02]  /*4480*/  LOP3.LUT R31, R28, 0x800000, RZ, 0xfc, !PT ;  /* 0x008000001c1f7812 */ /* 0x000fe400078efcff */
[----:B------:R-:W-:-:S02]  /*4490*/  ISETP.NE.AND P1, PT, R3, RZ, PT ;  /* 0x000000ff0300720c */ /* 0x000fc40003f25270 */
[----:B------:R-:W-:Y:S02]  /*44a0*/  IADD3 R3, PT, PT, -R3, RZ, RZ ;  /* 0x000000ff03037210 */ /* 0x000fe40007ffe1ff */
[----:B------:R-:W-:Y:S02]  /*44b0*/  SHF.L.U32 R30, R31, R30, RZ ;  /* 0x0000001e1f1e7219 */ /* 0x000fe400000006ff */
[----:B------:R-:W-:Y:S02]  /*44c0*/  FSETP.NEU.FTZ.AND P0, PT, R29, R32, PT ;  /* 0x000000201d00720b */ /* 0x000fe40003f1d000 */
[----:B------:R-:W-:Y:S02]  /*44d0*/  SEL R28, R3, RZ, P3 ;  /* 0x000000ff031c7207 */ /* 0x000fe40001800000 */
[----:B------:R-:W-:Y:S02]  /*44e0*/  ISETP.NE.AND P1, PT, R30, RZ, P1 ;  /* 0x000000ff1e00720c */ /* 0x000fe40000f25270 */
[----:B------:R-:W-:-:S02]  /*44f0*/  SHF.R.U32.HI R30, RZ, R28, R31 ;  /* 0x0000001cff1e7219 */ /* 0x000fc4000001161f */
[----:B------:R-:W-:Y:S02]  /*4500*/  PLOP3.LUT P0, PT, P0, P1, PT, 0xf8, 0x8f ;  /* 0x00000000008f781c */ /* 0x000fe40000703f70 */
[----:B------:R-:W-:Y:S02]  /*4510*/  SHF.R.U32.HI R28, RZ, 0x1, R30 ;  /* 0x00000001ff1c7819 */ /* 0x000fe4000001161e */
[----:B------:R-:W-:-:S04]  /*4520*/  SEL R3, RZ, 0x1, !P0 ;  /* 0x00000001ff037807 */ /* 0x000fc80004000000 */
[----:B------:R-:W-:-:S04]  /*4530*/  LOP3.LUT R3, R3, 0x1, R28, 0xf8, !PT ;  /* 0x0000000103037812 */ /* 0x000fc800078ef81c */
[----:B------:R-:W-:-:S04]  /*4540*/  LOP3.LUT R3, R3, R30, RZ, 0xc0, !PT ;  /* 0x0000001e03037212 */ /* 0x000fc800078ec0ff */
[----:B------:R-:W-:-:S04]  /*4550*/  IADD3 R3, PT, PT, R28, R3, RZ ;  /* 0x000000031c037210 */ /* 0x000fc80007ffe0ff */
[----:B------:R-:W-:Y:S01]  /*4560*/  LOP3.LUT R0, R3, R0, RZ, 0xfc, !PT ;  /* 0x0000000003007212 */ /* 0x000fe200078efcff */
[----:B------:R-:W-:Y:S06]  /*4570*/  BRA `(.L_x_119) ;  /* 0x0000000000107947 */ /* 0x000fec0003800000 */
.L_x_118:
[----:B------:R-:W-:-:S04]  /*4580*/  LOP3.LUT R0, R0, 0x80000000, RZ, 0xc0, !PT ;  /* 0x8000000000007812 */ /* 0x000fc800078ec0ff */
[----:B------:R-:W-:Y:S01]  /*4590*/  LOP3.LUT R0, R0, 0x7f800000, RZ, 0xfc, !PT ;  /* 0x7f80000000007812 */ /* 0x000fe200078efcff */
[----:B------:R-:W-:Y:S06]  /*45a0*/  BRA `(.L_x_119) ;  /* 0x0000000000047947 */ /* 0x000fec0003800000 */
.L_x_117:
[----:B------:R-:W-:-:S07]  /*45b0*/  LEA R0, R29, R0, 0x17 ;  /* 0x000000001d007211 */ /* 0x000fce00078eb8ff */
.L_x_119:
[----:B------:R-:W-:Y:S05]  /*45c0*/  BSYNC.RECONVERGENT B1 ;  /* 0x0000000000017941 */ /* 0x000fea0003800200 */
.L_x_116:
[----:B------:R-:W-:Y:S05]  /*45d0*/  BRA `(.L_x_120) ;  /* 0x0000000000207947 */ /* 0x000fea0003800000 */
.L_x_115:
[----:B------:R-:W-:-:S04]  /*45e0*/  LOP3.LUT R0, R0, 0x80000000, R3, 0x48, !PT ;  /* 0x8000000000007812 */ /* 0x000fc800078e4803 */
[----:B------:R-:W-:Y:S01]  /*45f0*/  LOP3.LUT R0, R0, 0x7f800000, RZ, 0xfc, !PT ;  /* 0x7f80000000007812 */ /* 0x000fe200078efcff */
[----:B------:R-:W-:Y:S06]  /*4600*/  BRA `(.L_x_120) ;  /* 0x0000000000147947 */ /* 0x000fec0003800000 */
.L_x_114:
[----:B------:R-:W-:Y:S01]  /*4610*/  LOP3.LUT R0, R0, 0x80000000, R3, 0x48, !PT ;  /* 0x8000000000007812 */ /* 0x000fe200078e4803 */
[----:B------:R-:W-:Y:S06]  /*4620*/  BRA `(.L_x_120) ;  /* 0x00000000000c7947 */ /* 0x000fec0003800000 */
.L_x_113:
[----:B------:R-:W0:Y:S01]  /*4630*/  MUFU.RSQ R0, -QNAN ;  /* 0xffc0000000007908 */ /* 0x000e220000001400 */
[----:B------:R-:W-:Y:S05]  /*4640*/  BRA `(.L_x_120) ;  /* 0x0000000000047947 */ /* 0x000fea0003800000 */
.L_x_112:
[----:B------:R-:W-:-:S07]  /*4650*/  FADD.FTZ R0, R3, R0 ;  /* 0x0000000003007221 */ /* 0x000fce0000010000 */
.L_x_120:
[----:B------:R-:W-:Y:S05]  /*4660*/  BSYNC.RECONVERGENT B0 ;  /* 0x0000000000007941 */ /* 0x000fea0003800200 */
.L_x_110:
[----:B------:R-:W-:-:S04]  /*4670*/  HFMA2 R3, -RZ, RZ, 0, 0 ;  /* 0x00000000ff037431 */ /* 0x000fc800000001ff */
[----:B0-----:R-:W-:Y:S05]  /*4680*/  RET.REL.NODEC R2 `(_Z12wholeDiamondPfS_i) ;  /* 0xffffffb8025c7950 */ /* 0x001fea0003c3ffff */
.L_x_121:
[----:B------:R-:W-:-:S00]  /*4690*/  BRA `(.L_x_121) ;  /* 0xfffffffc00fc7947 */ /* 0x000fc0000383ffff */
[----:B------:R-:W-:-:S00]  /*46a0*/  NOP ;  /* 0x0000000000007918 */ /* 0x000fc00000000000 */
        /* <DEDUP_REMOVED lines=13> */
.L_x_280:


//--------------------- .text._Z12downTrianglePfS_S_ --------------------------
	.section	.text._Z12downTrianglePfS_S_,"ax",@progbits
	.align	128
        .global         _Z12downTrianglePfS_S_
        .type           _Z12downTrianglePfS_S_,@function
        .size           _Z12downTrianglePfS_S_,(.L_x_281 - _Z12downTrianglePfS_S_)
        .other          _Z12downTrianglePfS_S_,@"STO_CUDA_ENTRY STV_DEFAULT"
_Z12downTrianglePfS_S_:
.text._Z12downTrianglePfS_S_:
[----:B------:R-:W-:Y:S01]  /*0000*/  LDC R1, c[0x0][0x37c] ;  /* 0x0000df00ff017b82 */ /* 0x000fe20000000800 */
[----:B------:R-:W0:Y:S07]  /*0010*/  S2R R7, SR_TID.X ;  /* 0x0000000000077919 */ /* 0x000e2e0000002100 */
[----:B------:R-:W0:Y:S01]  /*0020*/  S2UR UR4, SR_CTAID.X ;  /* 0x00000000000479c3 */ /* 0x000e220000002500 */
[----:B------:R-:W1:Y:S07]  /*0030*/  LDCU.64 UR6, c[0x0][0x358] ;  /* 0x00006b00ff0677ac */ /* 0x000e6e0008000a00 */
[----:B------:R-:W0:Y:S08]  /*0040*/  LDC R0, c[0x0][0x360] ;  /* 0x0000d800ff007b82 */ /* 0x000e300000000800 */
[----:B------:R-:W2:Y:S08]  /*0050*/  LDC R3, c[0x0][0x370] ;  /* 0x0000dc00ff037b82 */ /* 0x000eb00000000800 */
[----:B------:R-:W3:Y:S08]  /*0060*/  LDC.64 R4, c[0x0][0x388] ;  /* 0x0000e200ff047b82 */ /* 0x000ef00000000a00 */
[----:B------:R-:W4:Y:S01]  /*0070*/  LDC.64 R8, c[0x0][0x390] ;  /* 0x0000e400ff087b82 */ /* 0x000f220000000a00 */
[----:B0-----:R-:W-:-:S05]  /*0080*/  IMAD R10, R0, UR4, R7 ;  /* 0x00000004000a7c24 */ /* 0x001fca000f8e0207 */
[----:B------:R-:W-:Y:S01]  /*0090*/  IADD3 R2, PT, PT, R10, R0, RZ ;  /* 0x000000000a027210 */ /* 0x000fe20007ffe0ff */
[----:B--2---:R-:W-:-:S05]  /*00a0*/  IMAD R3, R0, R3, -0x1 ;  /* 0xffffffff00037424 */ /* 0x004fca00078e0203 */
[----:B------:R-:W-:Y:S01]  /*00b0*/  LOP3.LUT R3, R2, R3, RZ, 0xc0, !PT ;  /* 0x0000000302037212 */ /* 0x000fe200078ec0ff */
[----:B---3--:R-:W-:-:S06]  /*00c0*/  IMAD.WIDE R4, R10, 0x4, R4 ;  /* 0x000000040a047825 */ /* 0x008fcc00078e0204 */
[----:B-1----:R0:W2:Y:S01]  /*00d0*/  LDG.E R5, desc[UR6][R4.64] ;  /* 0x0000000604057981 */ /* 0x0020a2000c1e1900 */
[----:B----4-:R-:W-:-:S06]  /*00e0*/  IMAD.WIDE R8, R3, 0x4, R8 ;  /* 0x0000000403087825 */ /* 0x010fcc00078e0208 */
[----:B------:R1:W3:Y:S01]  /*00f0*/  LDG.E R8, desc[UR6][R8.64] ;  /* 0x0000000608087981 */ /* 0x0002e2000c1e1900 */
[----:B------:R-:W4:Y:S01]  /*0100*/  S2UR UR5, SR_CgaCtaId ;  /* 0x00000000000579c3 */ /* 0x000f220000008800 */
[----:B------:R-:W-:Y:S02]  /*0110*/  SHF.L.U32 R2, R7, 0x1d, RZ ;  /* 0x0000001d07027819 */ /* 0x000fe400000006ff */
[----:B------:R-:W-:Y:S02]  /*0120*/  IADD3 R12, PT, PT, R0, 0x4, RZ ;  /* 0x00000004000c7810 */ /* 0x000fe40007ffe0ff */
[----:B------:R-:W-:Y:S02]  /*0130*/  SHF.R.S32.HI R3, RZ, 0x1f, R2 ;  /* 0x0000001fff037819 */ /* 0x000fe40000011402 */
[----:B------:R-:W-:Y:S02]  /*0140*/  SHF.R.U32.HI R11, RZ, 0x1, R7 ;  /* 0x00000001ff0b7819 */ /* 0x000fe40000011607 */
[----:B------:R-:W-:-:S02]  /*0150*/  SHF.R.U32.HI R2, RZ, 0x1, R12 ;  /* 0x00000001ff027819 */ /* 0x000fc4000001160c */
[----:B------:R-:W-:Y:S01]  /*0160*/  LOP3.LUT R3, R3, R12, RZ, 0xc0, !PT ;  /* 0x0000000c03037212 */ /* 0x000fe200078ec0ff */
[----:B------:R-:W-:Y:S01]  /*0170*/  UMOV UR4, 0x400 ;  /* 0x0000040000047882 */ /* 0x000fe20000000000 */
[----:B------:R-:W-:Y:S02]  /*0180*/  LOP3.LUT R6, R7, 0x3, RZ, 0xc0, !PT ;  /* 0x0000000307067812 */ /* 0x000fe400078ec0ff */
[----:B------:R-:W-:Y:S02]  /*0190*/  LOP3.LUT R11, R11, 0x1fe, RZ, 0xc0, !PT ;  /* 0x000001fe0b0b7812 */ /* 0x000fe400078ec0ff */
[----:B------:R-:W-:-:S04]  /*01a0*/  IADD3 R3, PT, PT, R2, R3, RZ ;  /* 0x0000000302037210 */ /* 0x000fc80007ffe0ff */
[C---:B0-----:R-:W-:Y:S01]  /*01b0*/  IADD3 R4, PT, PT, R3.reuse, R6, -R11 ;  /* 0x0000000603047210 */ /* 0x041fe20007ffe80b */
[----:B----4-:R-:W-:Y:S01]  /*01c0*/  ULEA UR4, UR5, UR4, 0x18 ;  /* 0x0000000405047291 */ /* 0x010fe2000f8ec0ff */
[----:B------:R-:W-:-:S05]  /*01d0*/  IADD3 R3, PT, PT, R3, R11, R6 ;  /* 0x0000000b03037210 */ /* 0x000fca0007ffe006 */
[----:B------:R-:W-:Y:S02]  /*01e0*/  LEA R4, R4, UR4, 0x2 ;  /* 0x0000000404047c11 */ /* 0x000fe4000f8e10ff */
[----:B------:R-:W-:Y:S02]  /*01f0*/  LEA R3, R3, UR4, 0x2 ;  /* 0x0000000403037c11 */ /* 0x000fe4000f8e10ff */
[----:B------:R-:W-:Y:S02]  /*0200*/  ISETP.GE.U32.AND P0, PT, R0, 0x2, PT ;  /* 0x000000020000780c */ /* 0x000fe40003f06070 */
[----:B-1----:R-:W-:Y:S01]  /*0210*/  LEA R9, R7, UR4, 0x2 ;  /* 0x0000000407097c11 */ /* 0x002fe2000f8e10ff */
[----:B--2---:R0:W-:Y:S04]  /*0220*/  STS [R4+-0x10], R5 ;  /* 0xfffff00504007388 */ /* 0x0041e80000000800 */
[----:B---3--:R0:W-:Y:S06]  /*0230*/  STS [R3], R8 ;  /* 0x0000000803007388 */ /* 0x0081ec0000000800 */
[----:B------:R-:W-:Y:S05]  /*0240*/  @!P0 BRA `(.L_x_122) ;  /* 0x0000001800b88947 */ /* 0x000fea0003800000 */
[----:B0-----:R-:W-:Y:S01]  /*0250*/  IADD3 R8, PT, PT, R2, -0x2, RZ ;  /* 0xfffffffe02087810 */ /* 0x001fe20007ffe0ff */
        /* <DEDUP_REMOVED lines=31> */
[----:B------:R-:W-:Y:S05]  /*0450*/  CALL.REL.NOINC `($__internal_1_$__cuda_sm3x_div_rn_noftz_f32_slowpath) ;  /* 0x0000001800487944 */ /* 0x000fea0003c00000 */
[----:B------:R-:W-:-:S07]  /*0460*/  MOV R3, R0 ;  /* 0x0000000000037202 */ /* 0x000fce0000000f00 */
.L_x_127:
[----:B------:R-:W-:Y:S05]  /*0470*/  BSYNC.RECONVERGENT B3 ;  /* 0x0000000000037941 */ /* 0x000fea0003800200 */
.L_x_126:
        /* <DEDUP_REMOVED lines=16> */
[----:B------:R-:W-:Y:S05]  /*0580*/  CALL.REL.NOINC `($__internal_1_$__cuda_sm3x_div_rn_noftz_f32_slowpath) ;  /* 0x0000001400fc7944 */ /* 0x000fea0003c00000 */
.L_x_129:
[----:B------:R-:W-:Y:S05]  /*0590*/  BSYNC.RECONVERGENT B3 ;  /* 0x0000000000037941 */ /* 0x000fea0003800200 */
.L_x_128:
        /* <DEDUP_REMOVED lines=19> */
.L_x_131:
[----:B------:R-:W-:Y:S05]  /*06d0*/  BSYNC.RECONVERGENT B3 ;  /* 0x0000000000037941 */ /* 0x000fea0003800200 */
.L_x_130:
[----:B------:R-:W0:Y:S01]  /*06e0*/  LDCU UR4, c[0x3][0x10] ;  /* 0x00c00200ff0477ac */ /* 0x000e220008000800 */
[----:B------:R-:W-:-:S04]  /*06f0*/  FADD R0, R3, R0 ;  /* 0x0000000003007221 */ /* 0x000fc80000000000 */
[----:B0-----:R-:W-:-:S05]  /*0700*/  FFMA R21, -R0, UR4, R21 ;  /* 0x0000000400157c23 */ /* 0x001fca0008000115 */
[----:B------:R0:W-:Y:S02]  /*0710*/  STS [R6+0x8], R21 ;  /* 0x0000081506007388 */ /* 0x0001e40000000800 */
.L_x_125:
[----:B------:R-:W-:Y:S05]  /*0720*/  BSYNC.RECONVERGENT B2 ;  /* 0x0000000000027941 */ /* 0x000fea0003800200 */
.L_x_124:
[----:B------:R-:W-:Y:S01]  /*0730*/  IADD3 R0, PT, PT, R2, -0x4, RZ ;  /* 0xfffffffc02007810 */ /* 0x000fe20007ffe0ff */
[----:B------:R-:W-:Y:S03]  /*0740*/  BSSY.RECONVERGENT B2, `(.L_x_132) ;  /* 0x0000045000027945 */ /* 0x000fe60003800200 */
[----:B------:R-:W-:-:S04]  /*0750*/  ISETP.GE.AND P0, PT, R0, R5, PT ;  /* 0x000000050000720c */ /* 0x000fc80003f06270 */
[----:B------:R-:W-:-:S13]  /*0760*/  ISETP.LT.OR P0, PT, R7, R0, P0 ;  /* 0x000000000700720c */ /* 0x000fda0000701670 */
[----:B------:R-:W-:Y:S05]  /*0770*/  @P0 BRA `(.L_x_133) ;  /* 0x0000000400040947 */ /* 0x000fea0003800000 */
[----:B------:R-:W1:Y:S01]  /*0780*/  LDS R24, [R6+0x4] ;  /* 0x0000040006187984 */ /* 0x000e620000000800 */
[----:B------:R-:W2:Y:S01]  /*0790*/  MUFU.RCP R11, R4 ;  /* 0x00000004000b7308 */ /* 0x000ea20000001000 */
[----:B------:R-:W-:Y:S02]  /*07a0*/  BSSY.RECONVERGENT B3, `(.L_x_134) ;  /* 0x0000013000037945 */ /* 0x000fe40003800200 */
[----:B0-----:R-:W0:Y:S04]  /*07b0*/  LDS R21, [R6+0xc] ;  /* 0x00000c0006157984 */ /* 0x001e280000000800 */
[----:B------:R3:W4:Y:S04]  /*07c0*/  LDS R23, [R6] ;  /* 0x0000000006177984 */ /* 0x0007280000000800 */
[----:B------:R3:W3:Y:S04]  /*07d0*/  LDS R3, [R6+0x8] ;  /* 0x0000080006037984 */ /* 0x0006e80000000800 */
[----:B------:R0:W3:Y:S01]  /*07e0*/  LDS R22, [R9+0x8] ;  /* 0x0000080009167984 */ /* 0x0000e20000000800 */
[----:B--2---:R-:W-:-:S03]  /*07f0*/  FFMA R8, -R4, R11, 1 ;  /* 0x3f80000004087423 */ /* 0x004fc6000000010b */
[----:B------:R2:W2:Y:S01]  /*0800*/  LDS R20, [R6+0x10] ;  /* 0x0000100006147984 */ /* 0x0004a20000000800 */
[----:B------:R-:W-:Y:S01]  /*0810*/  FFMA R8, R11, R8, R11 ;  /* 0x000000080b087223 */ /* 0x000fe2000000000b */
[----:B-1----:R-:W-:-:S04]  /*0820*/  FMUL R0, R24, R24 ;  /* 0x0000001818007220 */ /* 0x002fc80000400000 */
        /* <DEDUP_REMOVED lines=8> */
[----:B------:R-:W-:Y:S05]  /*08b0*/  CALL.REL.NOINC `($__internal_1_$__cuda_sm3x_div_rn_noftz_f32_slowpath) ;  /* 0x0000001400307944 */ /* 0x000fea0003c00000 */
[----:B------:R-:W-:-:S07]  /*08c0*/  MOV R8, R0 ;  /* 0x0000000000087202 */ /* 0x000fce0000000f00 */
.L_x_135:
[----:B------:R-:W-:Y:S05]  /*08d0*/  BSYNC.RECONVERGENT B3 ;  /* 0x0000000000037941 */ /* 0x000fea0003800200 */
.L_x_134:
        /* <DEDUP_REMOVED lines=17> */
[----:B------:R-:W-:-:S07]  /*09f0*/  MOV R11, R0 ;  /* 0x00000000000b7202 */ /* 0x000fce0000000f00 */
.L_x_137:
[----:B------:R-:W-:Y:S05]  /*0a00*/  BSYNC.RECONVERGENT B3 ;  /* 0x0000000000037941 */ /* 0x000fea0003800200 */
.L_x_136:
        /* <DEDUP_REMOVED lines=19> */
.L_x_139:
[----:B------:R-:W-:Y:S05]  /*0b40*/  BSYNC.RECONVERGENT B3 ;  /* 0x0000000000037941 */ /* 0x000fea0003800200 */
.L_x_138:
[----:B------:R-:W0:Y:S01]  /*0b50*/  LDCU UR4, c[0x3][0x10] ;  /* 0x00c00200ff0477ac */ /* 0x000e220008000800 */
[----:B------:R-:W-:-:S04]  /*0b60*/  FADD R3, R8, R0 ;  /* 0x0000000008037221 */ /* 0x000fc80000000000 */
[----:B0-----:R-:W-:-:S05]  /*0b70*/  FFMA R22, -R3, UR4, R22 ;  /* 0x0000000403167c23 */ /* 0x001fca0008000116 */
[----:B------:R1:W-:Y:S02]  /*0b80*/  STS [R9+0x8], R22 ;  /* 0x0000081609007388 */ /* 0x0003e40000000800 */
.L_x_133:
[----:B------:R-:W-:Y:S05]  /*0b90*/  BSYNC.RECONVERGENT B2 ;  /* 0x0000000000027941 */ /* 0x000fea0003800200 */
.L_x_132:
[----:B------:R-:W-:Y:S01]  /*0ba0*/  BAR.SYNC.DEFER_BLOCKING 0x0 ;  /* 0x0000000000007b1d */ /* 0x000fe20000010000 */
[----:B------:R-:W-:-:S07]  /*0bb0*/  IADD3 R8, PT, PT, R2, -0x6, RZ ;  /* 0xfffffffa02087810 */ /* 0x000fce0007ffe0ff */
.L_x_123:
[----:B------:R-:W2:Y:S01]  /*0bc0*/  LDC R3, c[0x3][0x4] ;  /* 0x00c00100ff037b82 */ /* 0x000ea20000000800 */
[----:B------:R-:W-:Y:S01]  /*0bd0*/  ISETP.GE.U32.AND P0, PT, R19, 0x4, PT ;  /* 0x000000041300780c */ /* 0x000fe20003f06070 */
[----:B------:R-:W3:Y:S06]  /*0be0*/  LDCU UR5, c[0x3][0x10] ;  /* 0x00c00200ff0577ac */ /* 0x000eec0008000800 */
[----:B------:R-:W4:Y:S06]  /*0bf0*/  LDC R2, c[0x3][0x8] ;  /* 0x00c00200ff027b82 */ /* 0x000f2c0000000800 */
[----:B------:R-:W-:Y:S05]  /*0c00*/  @!P0 BRA `(.L_x_122) ;  /* 0x0000001000488947 */ /* 0x000fea0003800000 */
.L_x_172:
[----:B------:R-:W-:Y:S01]  /*0c10*/  ISETP.GE.AND P0, PT, R8, R5, PT ;  /* 0x000000050800720c */ /* 0x000fe20003f06270 */
[----:B------:R-:W-:Y:S03]  /*0c20*/  BSSY.RECONVERGENT B2, `(.L_x_140) ;  /* 0x0000040000027945 */ /* 0x000fe60003800200 */
[----:B------:R-:W-:-:S13]  /*0c30*/  ISETP.LT.OR P0, PT, R7, R8, P0 ;  /* 0x000000080700720c */ /* 0x000fda0000701670 */
[----:B0--3--:R-:W-:Y:S05]  /*0c40*/  @P0 BRA `(.L_x_141) ;  /* 0x0000000000f40947 */ /* 0x009fea0003800000 */
[----:B------:R-:W5:Y:S01]  /*0c50*/  LDS R24, [R9+0x4] ;  /* 0x0000040009187984 */ /* 0x000f620000000800 */
[----:B------:R-:W3:Y:S01]  /*0c60*/  MUFU.RCP R19, R4 ;  /* 0x0000000400137308 */ /* 0x000ee20000001000 */
[----:B------:R-:W-:Y:S02]  /*0c70*/  BSSY.RECONVERGENT B3, `(.L_x_142) ;  /* 0x0000012000037945 */ /* 0x000fe40003800200 */
[----:B0-----:R-:W0:Y:S04]  /*0c80*/  LDS R21, [R9+0xc] ;  /* 0x00000c0009157984 */ /* 0x001e280000000800 */
[----:B------:R0:W2:Y:S04]  /*0c90*/  LDS R23, [R9] ;  /* 0x0000000009177984 */ /* 0x0000a80000000800 */
[----:B-1----:R1:W1:Y:S04]  /*0ca0*/  LDS R22, [R9+0x8] ;  /* 0x0000080009167984 */ /* 0x0022680000000800 */
[----:B------:R0:W1:Y:S01]  /*0cb0*/  LDS R20, [R9+0x10] ;  /* 0x0000100009147984 */ /* 0x0000620000000800 */
[----:B---3--:R-:W-:-:S04]  /*0cc0*/  FFMA R12, -R4, R19, 1 ;  /* 0x3f800000040c7423 */ /* 0x008fc80000000113 */
[----:B------:R-:W-:Y:S01]  /*0cd0*/  FFMA R19, R19, R12, R19 ;  /* 0x0000000c13137223 */ /* 0x000fe20000000013 */
[----:B-----5:R-:W-:-:S04]  /*0ce0*/  FMUL R0, R24, R24 ;  /* 0x0000001818007220 */ /* 0x020fc80000400000 */
[----:B0-----:R-:W-:-:S04]  /*0cf0*/  FFMA R25, R21, R21, -R0 ;  /* 0x0000001515197223 */ /* 0x001fc80000000800 */
[----:B------:R-:W0:Y:S01]  /*0d00*/  FCHK P0, R25, R4 ;  /* 0x0000000419007302 */ /* 0x000e220000000000 */
[----:B------:R-:W-:-:S04]  /*0d10*/  FFMA R0, R19, R25, RZ ;  /* 0x0000001913007223 */ /* 0x000fc800000000ff */
[----:B------:R-:W-:-:S04]  /*0d20*/  FFMA R11, -R4, R0, R25 ;  /* 0x00000000040b7223 */ /* 0x000fc80000000119 */
[----:B------:R-:W-:Y:S01]  /*0d30*/  FFMA R19, R19, R11, R0 ;  /* 0x0000000b13137223 */ /* 0x000fe20000000000 */
[----:B012---:R-:W-:Y:S06]  /*0d40*/  @!P0 BRA `(.L_x_143) ;  /* 0x0000000000108947 */ /* 0x007fec0003800000 */
[----:B------:R-:W-:Y:S02]  /*0d50*/  MOV R16, R4 ;  /* 0x0000000400107202 */ /* 0x000fe40000000f00 */
[----:B------:R-:W-:-:S07]  /*0d60*/  MOV R12, 0xd80 ;  /* 0x00000d80000c7802 */ /* 0x000fce0000000f00 */
[----:B----4-:R-:W-:Y:S05]  /*0d70*/  CALL.REL.NOINC `($__internal_1_$__cuda_sm3x_div_rn_noftz_f32_slowpath) ;  /* 0x0000001000007944 */ /* 0x010fea0003c00000 */
[----:B------:R-:W-:-:S07]  /*0d80*/  MOV R19, R0 ;  /* 0x0000000000137202 */ /* 0x000fce0000000f00 */
.L_x_143:
[----:B------:R-:W-:Y:S05]  /*0d90*/  BSYNC.RECONVERGENT B3 ;  /* 0x0000000000037941 */ /* 0x000fea0003800200 */
.L_x_142:
[----:B------:R-:W0:Y:S01]  /*0da0*/  MUFU.RCP R12, R3 ;  /* 0x00000003000c7308 */ /* 0x000e220000001000 */
[----:B------:R-:W-:Y:S01]  /*0db0*/  FADD R0, R24, R21 ;  /* 0x0000001518007221 */ /* 0x000fe20000000000 */
[----:B------:R-:W-:Y:S01]  /*0dc0*/  FADD R11, R22, R22 ;  /* 0x00000016160b7221 */ /* 0x000fe20000000000 */
[----:B------:R-:W-:Y:S03]  /*0dd0*/  BSSY.RECONVERGENT B3, `(.L_x_144) ;  /* 0x000000e000037945 */ /* 0x000fe60003800200 */
[----:B------:R-:W-:-:S04]  /*0de0*/  FADD R25, R0, -R11 ;  /* 0x8000000b00197221 */ /* 0x000fc80000000000 */
        /* <DEDUP_REMOVED lines=10> */
[----:B----4-:R-:W-:Y:S05]  /*0e90*/  CALL.REL.NOINC `($__internal_1_$__cuda_sm3x_div_rn_noftz_f32_slowpath) ;  /* 0x0000000c00b87944 */ /* 0x010fea0003c00000 */
[----:B------:R-:W-:-:S07]  /*0ea0*/  MOV R12, R0 ;  /* 0x00000000000c7202 */ /* 0x000fce0000000f00 */
.L_x_145:
[----:B------:R-:W-:Y:S05]  /*0eb0*/  BSYNC.RECONVERGENT B3 ;  /* 0x0000000000037941 */ /* 0x000fea0003800200 */
.L_x_144:
[----:B----4-:R-:W0:Y:S01]  /*0ec0*/  MUFU.RCP R11, R2 ;  /* 0x00000002000b7308 */ /* 0x010e220000001000 */
[----:B------:R-:W-:Y:S01]  /*0ed0*/  FFMA R23, R24, -4, R23 ;  /* 0xc080000018177823 */ /* 0x000fe20000000017 */
[----:B------:R-:W-:Y:S01]  /*0ee0*/  BSSY.RECONVERGENT B3, `(.L_x_146) ;  /* 0x0000010000037945 */ /* 0x000fe20003800200 */
[----:B------:R-:W-:Y:S02]  /*0ef0*/  FADD R19, R12, R19 ;  /* 0x000000130c137221 */ /* 0x000fe40000000000 */
[----:B------:R-:W-:-:S04]  /*0f00*/  FFMA R0, R22, 6, R23 ;  /* 0x40c0000016007823 */ /* 0x000fc80000000017 */
[----:B------:R-:W-:-:S04]  /*0f10*/  FFMA R21, R21, -4, R0 ;  /* 0xc080000015157823 */ /* 0x000fc80000000000 */
[----:B------:R-:W-:-:S04]  /*0f20*/  FADD R25, R20, R21 ;  /* 0x0000001514197221 */ /* 0x000fc80000000000 */
        /* <DEDUP_REMOVED lines=11> */
.L_x_147:
[----:B------:R-:W-:Y:S05]  /*0fe0*/  BSYNC.RECONVERGENT B3 ;  /* 0x0000000000037941 */ /* 0x000fea0003800200 */
.L_x_146:
[----:B------:R-:W-:-:S04]  /*0ff0*/  FADD R19, R19, R0 ;  /* 0x0000000013137221 */ /* 0x000fc80000000000 */
[----:B------:R-:W-:-:S05]  /*1000*/  FFMA R19, -R19, UR5, R22 ;  /* 0x0000000513137c23 */ /* 0x000fca0008000116 */
[----:B------:R0:W-:Y:S02]  /*1010*/  STS [R6+0x8], R19 ;  /* 0x0000081306007388 */ /* 0x0001e40000000800 */
.L_x_141:
[----:B---3--:R-:W-:Y:S05]  /*1020*/  BSYNC.RECONVERGENT B2 ;  /* 0x0000000000027941 */ /* 0x008fea0003800200 */
.L_x_140:
[----:B------:R-:W-:Y:S01]  /*1030*/  IADD3 R0, PT, PT, R8, -0x2, RZ ;  /* 0xfffffffe08007810 */ /* 0x000fe20007ffe0ff */
[----:B------:R-:W-:Y:S03]  /*1040*/  BSSY.RECONVERGENT B2, `(.L_x_148) ;  /* 0x0000042000027945 */ /* 0x000fe60003800200 */
[----:B------:R-:W-:-:S04]  /*1050*/  ISETP.GE.AND P0, PT, R0, R5, PT ;  /* 0x000000050000720c */ /* 0x000fc80003f06270 */
[----:B------:R-:W-:-:S13]  /*1060*/  ISETP.LT.OR P0, PT, R7, R0, P0 ;  /* 0x000000000700720c */ /* 0x000fda0000701670 */
[----:B------:R-:W-:Y:S05]  /*1070*/  @P0 BRA `(.L_x_149) ;  /* 0x0000000000f80947 */ /* 0x000fea0003800000 */
[----:B------:R-:W3:Y:S01]  /*1080*/  LDS R26, [R6+0x4] ;  /* 0x00000400061a7984 */ /* 0x000ee20000000800 */
[----:B0-----:R-:W0:Y:S01]  /*1090*/  MUFU.RCP R19, R4 ;  /* 0x0000000400137308 */ /* 0x001e220000001000 */
[----:B------:R-:W-:Y:S02]  /*10a0*/  BSSY.RECONVERGENT B3, `(.L_x_150) ;  /* 0x0000013000037945 */ /* 0x000fe40003800200 */
[----:B------:R-:W5:Y:S04]  /*10b0*/  LDS R24, [R6+0xc] ;  /* 0x00000c0006187984 */ /* 0x000f680000000800 */
[----:B------:R0:W2:Y:S04]  /*10c0*/  LDS R23, [R6] ;  /* 0x0000000006177984 */ /* 0x0000a80000000800 */
[----:B-1----:R1:W1:Y:S04]  /*10d0*/  LDS R22, [R6+0x8] ;  /* 0x0000080006167984 */ /* 0x0022680000000800 */
[----:B------:R1:W1:Y:S01]  /*10e0*/  LDS R21, [R9+0x8] ;  /* 0x0000080009157984 */ /* 0x0002620000000800 */
[----:B0-----:R-:W-:-:S03]  /*10f0*/  FFMA R0, -R4, R19, 1 ;  /* 0x3f80000004007423 */ /* 0x001fc60000000113 */
[----:B------:R0:W0:Y:S01]  /*1100*/  LDS R20, [R6+0x10] ;  /* 0x0000100006147984 */ /* 0x0000220000000800 */
[----:B------:R-:W-:Y:S01]  /*1110*/  FFMA R19, R19, R0, R19 ;  /* 0x0000000013137223 */ /* 0x000fe20000000013 */
[----:B---3--:R-:W-:-:S04]  /*1120*/  FMUL R11, R26, R26 ;  /* 0x0000001a1a0b7220 */ /* 0x008fc80000400000 */
[----:B-----5:R-:W-:-:S04]  /*1130*/  FFMA R25, R24, R24, -R11 ;  /* 0x0000001818197223 */ /* 0x020fc8000000080b */
[----:B------:R-:W3:Y:S01]  /*1140*/  FCHK P0, R25, R4 ;  /* 0x0000000419007302 */ /* 0x000ee20000000000 */
[----:B------:R-:W-:-:S04]  /*1150*/  FFMA R0, R19, R25, RZ ;  /* 0x0000001913007223 */ /* 0x000fc800000000ff */
[----:B------:R-:W-:-:S04]  /*1160*/  FFMA R11, -R4, R0, R25 ;  /* 0x00000000040b7223 */ /* 0x000fc80000000119 */
[----:B------:R-:W-:Y:S01]  /*1170*/  FFMA R19, R19, R11, R0 ;  /* 0x0000000b13137223 */ /* 0x000fe20000000000 */
[----:B0123--:R-:W-:Y:S06]  /*1180*/  @!P0 BRA `(.L_x_151) ;  /* 0x0000000000108947 */ /* 0x00ffec0003800000 */
[----:B------:R-:W-:Y:S02]  /*1190*/  MOV R16, R4 ;  /* 0x0000000400107202 */ /* 0x000fe40000000f00 */
[----:B------:R-:W-:-:S07]  /*11a0*/  MOV R12, 0x11c0 ;  /* 0x000011c0000c7802 */ /* 0x000fce0000000f00 */
[----:B----4-:R-:W-:Y:S05]  /*11b0*/  CALL.REL.NOINC `($__internal_1_$__cuda_sm3x_div_rn_noftz_f32_slowpath) ;  /* 0x0000000800f07944 */ /* 0x010fea0003c00000 */
[----:B------:R-:W-:-:S07]  /*11c0*/  MOV R19, R0 ;  /* 0x0000000000137202 */ /* 0x000fce0000000f00 */
.L_x_151:
[----:B------:R-:W-:Y:S05]  /*11d0*/  BSYNC.RECONVERGENT B3 ;  /* 0x0000000000037941 */ /* 0x000fea0003800200 */
.L_x_150:
        /* <DEDUP_REMOVED lines=17> */
.L_x_153:
[----:B------:R-:W-:Y:S05]  /*12f0*/  BSYNC.RECONVERGENT B3 ;  /* 0x0000000000037941 */ /* 0x000fea0003800200 */
.L_x_152:
        /* <DEDUP_REMOVED lines=18> */
.L_x_155:
[----:B------:R-:W-:Y:S05]  /*1420*/  BSYNC.RECONVERGENT B3 ;  /* 0x0000000000037941 */ /* 0x000fea0003800200 */
.L_x_154:
[----:B------:R-:W-:-:S04]  /*1430*/  FADD R0, R19, R0 ;  /* 0x0000000013007221 */ /* 0x000fc80000000000 */
[----:B------:R-:W-:-:S05]  /*1440*/  FFMA R0, -R0, UR5, R21 ;  /* 0x0000000500007c23 */ /* 0x000fca0008000115 */
[----:B------:R3:W-:Y:S02]  /*1450*/  STS [R9+0x8], R0 ;  /* 0x0000080009007388 */ /* 0x0007e40000000800 */
.L_x_149:
[----:B------:R-:W-:Y:S05]  /*1460*/  BSYNC.RECONVERGENT B2 ;  /* 0x0000000000027941 */ /* 0x000fea0003800200 */
.L_x_148:
[----:B---3--:R-:W-:Y:S01]  /*1470*/  IADD3 R0, PT, PT, R8, -0x4, RZ ;  /* 0xfffffffc08007810 */ /* 0x008fe20007ffe0ff */
[----:B------:R-:W-:Y:S03]  /*1480*/  BAR.SYNC.DEFER_BLOCKING 0x0 ;  /* 0x0000000000007b1d */ /* 0x000fe60000010000 */
[----:B------:R-:W-:-:S03]  /*1490*/  ISETP.GE.AND P0, PT, R0, R5, PT ;  /* 0x000000050000720c */ /* 0x000fc60003f06270 */
[----:B------:R-:W-:Y:S01]  /*14a0*/  BSSY.RECONVERGENT B2, `(.L_x_156) ;  /* 0x0000040000027945 */ /* 0x000fe20003800200 */
        /* <DEDUP_REMOVED lines=9> */
[----:B0-----:R-:W-:-:S04]  /*1540*/  FFMA R12, -R4, R19, 1 ;  /* 0x3f800000040c7423 */ /* 0x001fc80000000113 */
[----:B------:R-:W-:Y:S01]  /*1550*/  FFMA R19, R19, R12, R19 ;  /* 0x0000000c13137223 */ /* 0x000fe20000000013 */
[----:B---3--:R-:W-:-:S04]  /*1560*/  FMUL R0, R24, R24 ;  /* 0x0000001818007220 */ /* 0x008fc80000400000 */
[----:B-----5:R-:W-:-:S04]  /*1570*/  FFMA R25, R21, R21, -R0 ;  /* 0x0000001515197223 */ /* 0x020fc80000000800 */
        /* <DEDUP_REMOVED lines=9> */
.L_x_159:
[----:B------:R-:W-:Y:S05]  /*1610*/  BSYNC.RECONVERGENT B3 ;  /* 0x0000000000037941 */ /* 0x000fea0003800200 */
.L_x_158:
        /* <DEDUP_REMOVED lines=17> */
.L_x_161:
[----:B------:R-:W-:Y:S05]  /*1730*/  BSYNC.RECONVERGENT B3 ;  /* 0x0000000000037941 */ /* 0x000fea0003800200 */
.L_x_160:
        /* <DEDUP_REMOVED lines=18> */
.L_x_163:
[----:B------:R-:W-:Y:S05]  /*1860*/  BSYNC.RECONVERGENT B3 ;  /* 0x0000000000037941 */ /* 0x000fea0003800200 */
.L_x_162:
[----:B------:R-:W-:-:S04]  /*1870*/  FADD R19, R19, R0 ;  /* 0x0000000013137221 */ /* 0x000fc80000000000 */
[----:B------:R-:W-:-:S05]  /*1880*/  FFMA R19, -R19, UR5, R22 ;  /* 0x0000000513137c23 */ /* 0x000fca0008000116 */
[----:B------:R3:W-:Y:S02]  /*1890*/  STS [R6+0x8], R19 ;  /* 0x0000081306007388 */ /* 0x0007e40000000800 */
.L_x_157:
[----:B------:R-:W-:Y:S05]  /*18a0*/  BSYNC.RECONVERGENT B2 ;  /* 0x0000000000027941 */ /* 0x000fea0003800200 */
.L_x_156:
[----:B------:R-:W-:Y:S01]  /*18b0*/  IADD3 R0, PT, PT, R8, -0x6, RZ ;  /* 0xfffffffa08007810 */ /* 0x000fe20007ffe0ff */
[----:B------:R-:W-:Y:S03]  /*18c0*/  BSSY.RECONVERGENT B2, `(.L_x_164) ;  /* 0x0000042000027945 */ /* 0x000fe60003800200 */
[----:B------:R-:W-:-:S04]  /*18d0*/  ISETP.GE.AND P0, PT, R0, R5, PT ;  /* 0x000000050000720c */ /* 0x000fc80003f06270 */
[----:B------:R-:W-:-:S13]  /*18e0*/  ISETP.LT.OR P0, PT, R7, R0, P0 ;  /* 0x000000000700720c */ /* 0x000fda0000701670 */
[----:B------:R-:W-:Y:S05]  /*18f0*/  @P0 BRA `(.L_x_165) ;  /* 0x0000000000f80947 */ /* 0x000fea0003800000 */
[----:B------:R-:W5:Y:S01]  /*1900*/  LDS R26, [R6+0x4] ;  /* 0x00000400061a7984 */ /* 0x000f620000000800 */
[----:B0--3--:R-:W0:Y:S01]  /*1910*/  MUFU.RCP R19, R4 ;  /* 0x0000000400137308 */ /* 0x009e220000001000 */
[----:B------:R-:W-:Y:S02]  /*1920*/  BSSY.RECONVERGENT B3, `(.L_x_166) ;  /* 0x0000013000037945 */ /* 0x000fe40003800200 */
[----:B------:R-:W3:Y:S04]  /*1930*/  LDS R24, [R6+0xc] ;  /* 0x00000c0006187984 */ /* 0x000ee80000000800 */
[----:B------:R0:W2:Y:S04]  /*1940*/  LDS R23, [R6] ;  /* 0x0000000006177984 */ /* 0x0000a80000000800 */
[----:B-1----:R1:W1:Y:S04]  /*1950*/  LDS R22, [R6+0x8] ;  /* 0x0000080006167984 */ /* 0x0022680000000800 */
[----:B------:R1:W1:Y:S01]  /*1960*/  LDS R21, [R9+0x8] ;  /* 0x0000080009157984 */ /* 0x0002620000000800 */
[----:B0-----:R-:W-:-:S03]  /*1970*/  FFMA R0, -R4, R19, 1 ;  /* 0x3f80000004007423 */ /* 0x001fc60000000113 */
[----:B------:R0:W0:Y:S01]  /*1980*/  LDS R20, [R6+0x10] ;  /* 0x0000100006147984 */ /* 0x0000220000000800 */
[----:B------:R-:W-:Y:S01]  /*1990*/  FFMA R19, R19, R0, R19 ;  /* 0x0000000013137223 */ /* 0x000fe20000000013 */
[----:B-----5:R-:W-:-:S04]  /*19a0*/  FMUL R11, R26, R26 ;  /* 0x0000001a1a0b7220 */ /* 0x020fc80000400000 */
[----:B---3--:R-:W-:-:S04]  /*19b0*/  FFMA R25, R24, R24, -R11 ;  /* 0x0000001818197223 */ /* 0x008fc8000000080b */
        /* <DEDUP_REMOVED lines=9> */
.L_x_167:
[----:B------:R-:W-:Y:S05]  /*1a50*/  BSYNC.RECONVERGENT B3 ;  /* 0x0000000000037941 */ /* 0x000fea0003800200 */
.L_x_166:
        /* <DEDUP_REMOVED lines=17> */
.L_x_169:
[----:B------:R-:W-:Y:S05]  /*1b70*/  BSYNC.RECONVERGENT B3 ;  /* 0x0000000000037941 */ /* 0x000fea0003800200 */
.L_x_168:
        /* <DEDUP_REMOVED lines=18> */
.L_x_171:
[----:B------:R-:W-:Y:S05]  /*1ca0*/  BSYNC.RECONVERGENT B3 ;  /* 0x0000000000037941 */ /* 0x000fea0003800200 */
.L_x_170:
[----:B------:R-:W-:-:S04]  /*1cb0*/  FADD R0, R19, R0 ;  /* 0x0000000013007221 */ /* 0x000fc80000000000 */
[----:B------:R-:W-:-:S05]  /*1cc0*/  FFMA R0, -R0, UR5, R21 ;  /* 0x0000000500007c23 */ /* 0x000fca0008000115 */
[----:B------:R0:W-:Y:S02]  /*1cd0*/  STS [R9+0x8], R0 ;  /* 0x0000080009007388 */ /* 0x0001e40000000800 */
.L_x_165:
[----:B------:R-:W-:Y:S05]  /*1ce0*/  BSYNC.RECONVERGENT B2 ;  /* 0x0000000000027941 */ /* 0x000fea0003800200 */
.L_x_164:
[----:B------:R-:W-:Y:S01]  /*1cf0*/  BAR.SYNC.DEFER_BLOCKING 0x0 ;  /* 0x0000000000007b1d */ /* 0x000fe20000010000 */
[C---:B------:R-:W-:Y:S02]  /*1d00*/  ISETP.GT.AND P0, PT, R8.reuse, 0x8, PT ;  /* 0x000000080800780c */ /* 0x040fe40003f04270 */
[----:B------:R-:W-:-:S11]  /*1d10*/  IADD3 R8, PT, PT, R8, -0x8, RZ ;  /* 0xfffffff808087810 */ /* 0x000fd60007ffe0ff */
[----:B------:R-:W-:Y:S05]  /*1d20*/  @P0 BRA `(.L_x_172) ;  /* 0xffffffec00b80947 */ /* 0x000fea000383ffff */
.L_x_122:
[----:B01----:R-:W0:Y:S01]  /*1d30*/  LDS R9, [R9+0x8] ;  /* 0x0000080009097984 */ /* 0x003e220000000800 */
[----:B--2-4-:R-:W1:Y:S02]  /*1d40*/  LDC.64 R2, c[0x0][0x380] ;  /* 0x0000e000ff027b82 */ /* 0x014e640000000a00 */
[----:B-1----:R-:W-:-:S05]  /*1d50*/  IMAD.WIDE R10, R10, 0x4, R2 ;  /* 0x000000040a0a7825 */ /* 0x002fca00078e0202 */
[----:B0-----:R-:W-:Y:S01]  /*1d60*/  STG.E desc[UR6][R10.64], R9 ;  /* 0x000000090a007986 */ /* 0x001fe2000c101906 */
[----:B---3--:R-:W-:Y:S05]  /*1d70*/  EXIT ;  /* 0x000000000000794d */ /* 0x008fea0003800000 */
        .weak           $__internal_1_$__cuda_sm3x_div_rn_noftz_f32_slowpath
        .type           $__internal_1_$__cuda_sm3x_div_rn_noftz_f32_slowpath,@function
        .size           $__internal_1_$__cuda_sm3x_div_rn_noftz_f32_slowpath,(.L_x_281 - $__internal_1_$__cuda_sm3x_div_rn_noftz_f32_slowpath)
$__internal_1_$__cuda_sm3x_div_rn_noftz_f32_slowpath:
        /* <DEDUP_REMOVED lines=34> */
.L_x_174:
[----:B------:R-:W-:Y:S01]  /*1fa0*/  LEA R27, R11, 0xc0800000, 0x17 ;  /* 0xc08000000b1b7811 */ /* 0x000fe200078eb8ff */
[----:B------:R-:W-:Y:S01]  /*1fb0*/  BSSY.RECONVERGENT B1, `(.L_x_179) ;  /* 0x0000036000017945 */ /* 0x000fe20003800200 */
[----:B------:R-:W-:Y:S02]  /*1fc0*/  IADD3 R14, PT, PT, R14, -0x7f, RZ ;  /* 0xffffff810e0e7810 */ /* 0x000fe40007ffe0ff */
[----:B------:R-:W-:-:S03]  /*1fd0*/  IADD3 R27, PT, PT, -R27, R16, RZ ;  /* 0x000000101b1b7210 */ /* 0x000fc60007ffe1ff */
[C---:B------:R-:W-:Y:S01]  /*1fe0*/  IMAD R0, R14.reuse, -0x800000, R25 ;  /* 0xff8000000e007824 */ /* 0x040fe200078e0219 */
[----:B------:R-:W0:Y:S01]  /*1ff0*/  MUFU.RCP R16, R27 ;  /* 0x0000001b00107308 */ /* 0x000e220000001000 */
[----:B------:R-:W-:Y:S01]  /*2000*/  FADD.FTZ R15, -R27, -RZ ;  /* 0x800000ff1b0f7221 */ /* 0x000fe20000010100 */
[----:B------:R-:W-:-:S04]  /*2010*/  IADD3 R14, PT, PT, R14, 0x7f, -R11 ;  /* 0x0000007f0e0e7810 */ /* 0x000fc80007ffe80b */
[----:B------:R-:W-:Y:S01]  /*2020*/  IADD3 R13, PT, PT, R14, R13, RZ ;  /* 0x0000000d0e0d7210 */ /* 0x000fe20007ffe0ff */
        /* <DEDUP_REMOVED lines=23> */
[----:B------:R-:W-:Y:S02]  /*21a0*/  IADD3 R15, PT, PT, R11, 0x20, RZ ;  /* 0x000000200b0f7810 */ /* 0x000fe40007ffe0ff */
[----:B------:R-:W-:Y:S02]  /*21b0*/  LOP3.LUT R13, R13, 0x7fffff, RZ, 0xc0, !PT ;  /* 0x007fffff0d0d7812 */ /* 0x000fe400078ec0ff */
[----:B------:R-:W-:Y:S02]  /*21c0*/  ISETP.NE.AND P2, PT, R11, RZ, PT ;  /* 0x000000ff0b00720c */ /* 0x000fe40003f45270 */
        /* <DEDUP_REMOVED lines=16> */
.L_x_181:
[----:B------:R-:W-:-:S04]  /*22d0*/  LOP3.LUT R0, R0, 0x80000000, RZ, 0xc0, !PT ;  /* 0x8000000000007812 */ /* 0x000fc800078ec0ff */
[----:B------:R-:W-:Y:S01]  /*22e0*/  LOP3.LUT R0, R0, 0x7f800000, RZ, 0xfc, !PT ;  /* 0x7f80000000007812 */ /* 0x000fe200078efcff */
[----:B------:R-:W-:Y:S06]  /*22f0*/  BRA `(.L_x_182) ;  /* 0x0000000000047947 */ /* 0x000fec0003800000 */
.L_x_180:
[----:B------:R-:W-:-:S07]  /*2300*/  LEA R0, R13, R0, 0x17 ;  /* 0x000000000d007211 */ /* 0x000fce00078eb8ff */
.L_x_182:
[----:B------:R-:W-:Y:S05]  /*2310*/  BSYNC.RECONVERGENT B1 ;  /* 0x0000000000017941 */ /* 0x000fea0003800200 */
.L_x_179:
[----:B------:R-:W-:Y:S05]  /*2320*/  BRA `(.L_x_183) ;  /* 0x0000000000207947 */ /* 0x000fea0003800000 */
.L_x_178:
[----:B------:R-:W-:-:S04]  /*2330*/  LOP3.LUT R16, R16, 0x80000000, R25, 0x48, !PT ;  /* 0x8000000010107812 */ /* 0x000fc800078e4819 */
[----:B------:R-:W-:Y:S01]  /*2340*/  LOP3.LUT R0, R16, 0x7f800000, RZ, 0xfc, !PT ;  /* 0x7f80000010007812 */ /* 0x000fe200078efcff */
[----:B------:R-:W-:Y:S06]  /*2350*/  BRA `(.L_x_183) ;  /* 0x0000000000147947 */ /* 0x000fec0003800000 */
.L_x_177:
[----:B------:R-:W-:Y:S01]  /*2360*/  LOP3.LUT R0, R16, 0x80000000, R25, 0x48, !PT ;  /* 0x8000000010007812 */ /* 0x000fe200078e4819 */
[----:B------:R-:W-:Y:S06]  /*2370*/  BRA `(.L_x_183) ;  /* 0x00000000000c7947 */ /* 0x000fec0003800000 */
.L_x_176:
[----:B------:R-:W0:Y:S01]  /*2380*/  MUFU.RSQ R0, -QNAN ;  /* 0xffc0000000007908 */ /* 0x000e220000001400 */
[----:B------:R-:W-:Y:S05]  /*2390*/  BRA `(.L_x_183) ;  /* 0x0000000000047947 */ /* 0x000fea0003800000 */
.L_x_175:
[----:B------:R-:W-:-:S07]  /*23a0*/  FADD.FTZ R0, R25, R16 ;  /* 0x0000001019007221 */ /* 0x000fce0000010000 */
.L_x_183:
[----:B------:R-:W-:Y:S05]  /*23b0*/  BSYNC.RECONVERGENT B0 ;  /* 0x0000000000007941 */ /* 0x000fea0003800200 */
.L_x_173:
[----:B------:R-:W-:-:S04]  /*23c0*/  HFMA2 R13, -RZ, RZ, 0, 0 ;  /* 0x00000000ff0d7431 */ /* 0x000fc800000001ff */
[----:B0-----:R-:W-:Y:S05]  /*23d0*/  RET.REL.NODEC R12 `(_Z12downTrianglePfS_S_) ;  /* 0xffffffdc0c087950 */ /* 0x001fea0003c3ffff */
.L_x_184:
        /* <DEDUP_REMOVED lines=10> */
.L_x_281:


//--------------------- .text._Z10upTrianglePfS_S_ --------------------------
	.section	.text._Z10upTrianglePfS_S_,"ax",@progbits
	.align	128
        .global         _Z10upTrianglePfS_S_
        .type           _Z10upTrianglePfS_S_,@function
        .size           _Z10upTrianglePfS_S_,(.L_x_282 - _Z10upTrianglePfS_S_)
        .other          _Z10upTrianglePfS_S_,@"STO_CUDA_ENTRY STV_DEFAULT"
_Z10upTrianglePfS_S_:
.text._Z10upTrianglePfS_S_:
[----:B------:R-:W-:Y:S01]  /*0000*/  LDC R1, c[0x0][0x37c] ;  /* 0x0000df00ff017b82 */ /* 0x000fe20000000800 */
[----:B------:R-:W0:Y:S07]  /*0010*/  S2R R4, SR_TID.X ;  /* 0x0000000000047919 */ /* 0x000e2e0000002100 */
[----:B------:R-:W0:Y:S01]  /*0020*/  S2UR UR4, SR_CTAID.X ;  /* 0x00000000000479c3 */ /* 0x000e220000002500 */
[----:B------:R-:W1:Y:S07]  /*0030*/  LDCU.64 UR8, c[0x0][0x358] ;  /* 0x00006b00ff0877ac */ /* 0x000e6e0008000a00 */
[----:B------:R-:W0:Y:S08]  /*0040*/  LDC R5, c[0x0][0x360] ;  /* 0x0000d800ff057b82 */ /* 0x000e300000000800 */
[----:B------:R-:W2:Y:S01]  /*0050*/  LDC.64 R2, c[0x0][0x380] ;  /* 0x0000e000ff027b82 */ /* 0x000ea20000000a00 */
[----:B0-----:R-:W-:-:S04]  /*0060*/  IMAD R6, R5, UR4, R4 ;  /* 0x0000000405067c24 */ /* 0x001fc8000f8e0204 */
[----:B--2---:R-:W-:-:S05]  /*0070*/  IMAD.WIDE R2, R6, 0x4, R2 ;  /* 0x0000000406027825 */ /* 0x004fca00078e0202 */
[----:B-1----:R-:W2:Y:S01]  /*0080*/  LDG.E R13, desc[UR8][R2.64] ;  /* 0x00000008020d7981 */ /* 0x002ea2000c1e1900 */
[----:B------:R-:W0:Y:S01]  /*0090*/  S2UR UR5, SR_CgaCtaId ;  /* 0x00000000000579c3 */ /* 0x000e220000008800 */
[----:B------:R-:W-:Y:S01]  /*00a0*/  UMOV UR4, 0x400 ;  /* 0x0000040000047882 */ /* 0x000fe20000000000 */
[----:B------:R-:W-:Y:S01]  /*00b0*/  IADD3 R7, PT, PT, R5, -0x2, RZ ;  /* 0xfffffffe05077810 */ /* 0x000fe20007ffe0ff */
[----:B------:R-:W-:Y:S03]  /*00c0*/  BSSY.RECONVERGENT B2, `(.L_x_185) ;  /* 0x0000047000027945 */ /* 0x000fe60003800200 */
[----:B------:R-:W-:-:S04]  /*00d0*/  ISETP.GE.U32.AND P0, PT, R4, R7, PT ;  /* 0x000000070400720c */ /* 0x000fc80003f06070 */
[----:B------:R-:W-:Y:S01]  /*00e0*/  ISETP.LT.U32.OR P0, PT, R4, 0x2, P0 ;  /* 0x000000020400780c */ /* 0x000fe20000701470 */
[----:B0-----:R-:W-:-:S06]  /*00f0*/  ULEA UR5, UR5, UR4, 0x18 ;  /* 0x0000000405057291 */ /* 0x001fcc000f8ec0ff */
[----:B------:R-:W-:-:S05]  /*0100*/  LEA R8, R4, UR5, 0x2 ;  /* 0x0000000504087c11 */ /* 0x000fca000f8e10ff */
[----:B--2---:R0:W-:Y:S01]  /*0110*/  STS [R8], R13 ;  /* 0x0000000d08007388 */ /* 0x0041e20000000800 */
[----:B------:R-:W-:Y:S05]  /*0120*/  @P0 BRA `(.L_x_186) ;  /* 0x0000000400000947 */ /* 0x000fea0003800000 */
[----:B------:R-:W1:Y:S01]  /*0130*/  LDS R11, [R8+-0x4] ;  /* 0xfffffc00080b7984 */ /* 0x000e620000000800 */
[----:B------:R-:W2:Y:S01]  /*0140*/  LDC R0, c[0x3][RZ] ;  /* 0x00c00000ff007b82 */ /* 0x000ea20000000800 */
[----:B------:R-:W-:Y:S02]  /*0150*/  BSSY.RECONVERGENT B3, `(.L_x_187) ;  /* 0x0000012000037945 */ /* 0x000fe40003800200 */
[----:B------:R-:W3:Y:S04]  /*0160*/  LDS R10, [R8+0x4] ;  /* 0x00000400080a7984 */ /* 0x000ee80000000800 */
[----:B------:R4:W0:Y:S04]  /*0170*/  LDS R12, [R8+-0x8] ;  /* 0xfffff800080c7984 */ /* 0x0008280000000800 */
[----:B------:R4:W0:Y:S01]  /*0180*/  LDS R9, [R8+0x8] ;  /* 0x0000080008097984 */ /* 0x0008220000000800 */
[----:B--2---:R-:W-:-:S04]  /*0190*/  FMUL R0, R0, 4 ;  /* 0x4080000000007820 */ /* 0x004fc80000400000 */
[----:B------:R-:W2:Y:S01]  /*01a0*/  MUFU.RCP R7, R0 ;  /* 0x0000000000077308 */ /* 0x000ea20000001000 */
[----:B-1----:R-:W-:-:S04]  /*01b0*/  FMUL R3, R11, R11 ;  /* 0x0000000b0b037220 */ /* 0x002fc80000400000 */
[----:B---3--:R-:W-:Y:S01]  /*01c0*/  FFMA R3, R10, R10, -R3 ;  /* 0x0000000a0a037223 */ /* 0x008fe20000000803 */
[----:B--2---:R-:W-:-:S03]  /*01d0*/  FFMA R2, -R0, R7, 1 ;  /* 0x3f80000000027423 */ /* 0x004fc60000000107 */
[----:B------:R-:W1:Y:S01]  /*01e0*/  FCHK P0, R3, R0 ;  /* 0x0000000003007302 */ /* 0x000e620000000000 */
[----:B------:R-:W-:-:S04]  /*01f0*/  FFMA R2, R7, R2, R7 ;  /* 0x0000000207027223 */ /* 0x000fc80000000007 */
[----:B------:R-:W-:-:S04]  /*0200*/  FFMA R7, R3, R2, RZ ;  /* 0x0000000203077223 */ /* 0x000fc800000000ff */
[----:B------:R-:W-:-:S04]  /*0210*/  FFMA R14, -R0, R7, R3 ;  /* 0x00000007000e7223 */ /* 0x000fc80000000103 */
[----:B------:R-:W-:Y:S01]  /*0220*/  FFMA R7, R2, R14, R7 ;  /* 0x0000000e02077223 */ /* 0x000fe20000000007 */
[----:B01--4-:R-:W-:Y:S06]  /*0230*/  @!P0 BRA `(.L_x_188) ;  /* 0x00000000000c8947 */ /* 0x013fec0003800000 */
[----:B------:R-:W-:-:S07]  /*0240*/  MOV R2, 0x260 ;  /* 0x0000026000027802 */ /* 0x000fce0000000f00 */
[----:B------:R-:W-:Y:S05]  /*0250*/  CALL.REL.NOINC `($__internal_2_$__cuda_sm3x_div_rn_noftz_f32_slowpath) ;  /* 0x00000020000c7944 */ /* 0x000fea0003c00000 */
[----:B------:R-:W-:-:S07]  /*0260*/  MOV R7, R0 ;  /* 0x0000000000077202 */ /* 0x000fce0000000f00 */
.L_x_188:
[----:B------:R-:W-:Y:S05]  /*0270*/  BSYNC.RECONVERGENT B3 ;  /* 0x0000000000037941 */ /* 0x000fea0003800200 */
.L_x_187:
        /* <DEDUP_REMOVED lines=16> */
[----:B------:R-:W-:Y:S05]  /*0380*/  CALL.REL.NOINC `($__internal_2_$__cuda_sm3x_div_rn_noftz_f32_slowpath) ;  /* 0x0000001c00c07944 */ /* 0x000fea0003c00000 */
.L_x_190:
[----:B------:R-:W-:Y:S05]  /*0390*/  BSYNC.RECONVERGENT B3 ;  /* 0x0000000000037941 */ /* 0x000fea0003800200 */
.L_x_189:
        /* <DEDUP_REMOVED lines=19> */
.L_x_192:
[----:B------:R-:W-:Y:S05]  /*04d0*/  BSYNC.RECONVERGENT B3 ;  /* 0x0000000000037941 */ /* 0x000fea0003800200 */
.L_x_191:
[----:B------:R-:W0:Y:S01]  /*04e0*/  LDCU UR4, c[0x3][0x10] ;  /* 0x00c00200ff0477ac */ /* 0x000e220008000800 */
[----:B------:R-:W-:Y:S01]  /*04f0*/  FADD R0, R7, R0 ;  /* 0x0000000007007221 */ /* 0x000fe20000000000 */
[----:B------:R-:W-:-:S03]  /*0500*/  LEA R3, R5, R8, 0x2 ;  /* 0x0000000805037211 */ /* 0x000fc600078e10ff */
[----:B0-----:R-:W-:-:S05]  /*0510*/  FFMA R0, -R0, UR4, R13 ;  /* 0x0000000400007c23 */ /* 0x001fca000800010d */
[----:B------:R1:W-:Y:S02]  /*0520*/  STS [R3], R0 ;  /* 0x0000000003007388 */ /* 0x0003e40000000800 */
.L_x_186:
[----:B------:R-:W-:Y:S05]  /*0530*/  BSYNC.RECONVERGENT B2 ;  /* 0x0000000000027941 */ /* 0x000fea0003800200 */
.L_x_185:
[----:B------:R-:W-:Y:S01]  /*0540*/  BAR.SYNC.DEFER_BLOCKING 0x0 ;  /* 0x0000000000007b1d */ /* 0x000fe20000010000 */
[----:B------:R-:W-:-:S13]  /*0550*/  ISETP.GE.U32.AND P0, PT, R5, 0xa, PT ;  /* 0x0000000a0500780c */ /* 0x000fda0003f06070 */
[----:B------:R-:W-:Y:S05]  /*0560*/  @!P0 BRA `(.L_x_193) ;  /* 0x0000001800f88947 */ /* 0x000fea0003800000 */
[----:B-1----:R-:W-:Y:S01]  /*0570*/  SHF.R.U32.HI R0, RZ, 0x1, R5 ;  /* 0x00000001ff007819 */ /* 0x002fe20000011605 */
[----:B------:R-:W1:Y:S01]  /*0580*/  LDC R10, c[0x3][RZ] ;  /* 0x00c00000ff0a7b82 */ /* 0x000e620000000800 */
[----:B------:R-:W-:Y:S01]  /*0590*/  UMOV UR4, 0x4 ;  /* 0x0000000400047882 */ /* 0x000fe20000000000 */
[----:B------:R-:W-:Y:S02]  /*05a0*/  LEA R9, R5, R8, 0x2 ;  /* 0x0000000805097211 */ /* 0x000fe400078e10ff */
[----:B------:R-:W-:-:S04]  /*05b0*/  VIMNMX.U32 R0, PT, PT, R0, 0x8, !PT ;  /* 0x0000000800007848 */ /* 0x000fc80007fe0000 */
[----:B------:R-:W-:-:S04]  /*05c0*/  IADD3 R7, PT, PT, R0, -0x5, RZ ;  /* 0xfffffffb00077810 */ /* 0x000fc80007ffe0ff */
[----:B------:R-:W-:Y:S01]  /*05d0*/  ISETP.GE.U32.AND P0, PT, R7, 0x4, PT ;  /* 0x000000040700780c */ /* 0x000fe20003f06070 */
[----:B-1----:R-:W-:-:S12]  /*05e0*/  FMUL R10, R10, 4 ;  /* 0x408000000a0a7820 */ /* 0x002fd80000400000 */
[----:B------:R-:W-:Y:S05]  /*05f0*/  @!P0 BRA `(.L_x_194) ;  /* 0x00000010008c8947 */ /* 0x000fea0003800000 */
[----:B------:R-:W1:Y:S01]  /*0600*/  LDC R11, c[0x3][0x4] ;  /* 0x00c00100ff0b7b82 */ /* 0x000e620000000800 */
[----:B------:R-:W-:Y:S01]  /*0610*/  LEA.HI R0, R7, 0x1, RZ, 0x1e ;  /* 0x0000000107007811 */ /* 0x000fe200078ff0ff */
[----:B------:R-:W2:Y:S01]  /*0620*/  LDCU UR7, c[0x3][0x10] ;  /* 0x00c00200ff0777ac */ /* 0x000ea20008000800 */
[----:B0-----:R-:W-:Y:S02]  /*0630*/  IADD3 R13, PT, PT, R5, -0x4, RZ ;  /* 0xfffffffc050d7810 */ /* 0x001fe40007ffe0ff */
[----:B------:R-:W-:Y:S01]  /*0640*/  LOP3.LUT R0, R0, 0x7ffffffe, RZ, 0xc0, !PT ;  /* 0x7ffffffe00007812 */ /* 0x000fe200078ec0ff */
[----:B------:R-:W-:Y:S02]  /*0650*/  UMOV UR4, URZ ;  /* 0x000000ff00047c82 */ /* 0x000fe40008000000 */
[----:B------:R-:W0:Y:S01]  /*0660*/  LDC R12, c[0x3][0x8] ;  /* 0x00c00200ff0c7b82 */ /* 0x000e220000000800 */
[----:B------:R-:W-:-:S07]  /*0670*/  IADD3 R14, PT, PT, -R0, RZ, RZ ;  /* 0x000000ff000e7210 */ /* 0x000fce0007ffe1ff */
.L_x_227:
[----:B------:R-:W-:Y:S01]  /*0680*/  UIADD3 UR6, UPT, UPT, UR4, 0x4, URZ ;  /* 0x0000000404067890 */ /* 0x000fe2000fffe0ff */
[----:B------:R-:W-:Y:S01]  /*0690*/  IADD3 R14, PT, PT, R14, 0x2, RZ ;  /* 0x000000020e0e7810 */ /* 0x000fe20007ffe0ff */
[----:B------:R-:W-:Y:S03]  /*06a0*/  BSSY.RECONVERGENT B2, `(.L_x_195) ;  /* 0x0000043000027945 */ /* 0x000fe60003800200 */
[----:B------:R-:W-:Y:S02]  /*06b0*/  ISETP.NE.AND P2, PT, R14, RZ, PT ;  /* 0x000000ff0e00720c */ /* 0x000fe40003f45270 */
[----:B------:R-:W-:-:S04]  /*06c0*/  ISETP.GE.U32.AND P0, PT, R4, UR6, PT ;  /* 0x0000000604007c0c */ /* 0x000fc8000bf06070 */
[----:B------:R-:W-:-:S13]  /*06d0*/  ISETP.GE.U32.OR P0, PT, R4, R13, !P0 ;  /* 0x0000000d0400720c */ /* 0x000fda0004706470 */
[----:B--234-:R-:W-:Y:S05]  /*06e0*/  @P0 BRA `(.L_x_196) ;  /* 0x0000000000f80947 */ /* 0x01cfea0003800000 */
[----:B------:R-:W3:Y:S01]  /*06f0*/  LDS R20, [R9+-0x4] ;  /* 0xfffffc0009147984 */ /* 0x000ee20000000800 */
[----:B------:R-:W4:Y:S01]  /*0700*/  MUFU.RCP R23, R10 ;  /* 0x0000000a00177308 */ /* 0x000f220000001000 */
[----:B------:R-:W-:Y:S02]  /*0710*/  BSSY.RECONVERGENT B3, `(.L_x_197) ;  /* 0x0000013000037945 */ /* 0x000fe40003800200 */
[----:B------:R-:W5:Y:S04]  /*0720*/  LDS R17, [R9+0x4] ;  /* 0x0000040009117984 */ /* 0x000f680000000800 */
[----:B------:R0:W0:Y:S04]  /*0730*/  LDS R21, [R9+-0x8] ;  /* 0xfffff80009157984 */ /* 0x0000280000000800 */
[----:B------:R0:W0:Y:S04]  /*0740*/  LDS R19, [R9] ;  /* 0x0000000009137984 */ /* 0x0000280000000800 */
[----:B------:R0:W0:Y:S01]  /*0750*/  LDS R18, [R8] ;  /* 0x0000000008127984 */ /* 0x0000220000000800 */
[----:B----4-:R-:W-:-:S03]  /*0760*/  FFMA R16, -R10, R23, 1 ;  /* 0x3f8000000a107423 */ /* 0x010fc60000000117 */
        /* <DEDUP_REMOVED lines=8> */
[----:B0--34-:R-:W-:Y:S06]  /*07f0*/  @!P0 BRA `(.L_x_198) ;  /* 0x0000000000108947 */ /* 0x019fec0003800000 */
[----:B------:R-:W-:Y:S02]  /*0800*/  MOV R0, R10 ;  /* 0x0000000a00007202 */ /* 0x000fe40000000f00 */
[----:B------:R-:W-:-:S07]  /*0810*/  MOV R2, 0x830 ;  /* 0x0000083000027802 */ /* 0x000fce0000000f00 */
[----:B-12---:R-:W-:Y:S05]  /*0820*/  CALL.REL.NOINC `($__internal_2_$__cuda_sm3x_div_rn_noftz_f32_slowpath) ;  /* 0x0000001800987944 */ /* 0x006fea0003c00000 */
[----:B------:R-:W-:-:S07]  /*0830*/  MOV R16, R0 ;  /* 0x0000000000107202 */ /* 0x000fce0000000f00 */
.L_x_198:
[----:B--2---:R-:W-:Y:S05]  /*0840*/  BSYNC.RECONVERGENT B3 ;  /* 0x0000000000037941 */ /* 0x004fea0003800200 */
.L_x_197:
[----:B-1----:R-:W0:Y:S01]  /*0850*/  MUFU.RCP R2, R11 ;  /* 0x0000000b00027308 */ /* 0x002e220000001000 */
        /* <DEDUP_REMOVED lines=15> */
[----:B------:R-:W-:-:S07]  /*0950*/  MOV R23, R0 ;  /* 0x0000000000177202 */ /* 0x000fce0000000f00 */
.L_x_200:
[----:B------:R-:W-:Y:S05]  /*0960*/  BSYNC.RECONVERGENT B3 ;  /* 0x0000000000037941 */ /* 0x000fea0003800200 */
.L_x_199:
[----:B------:R-:W0:Y:S01]  /*0970*/  MUFU.RCP R25, R12 ;  /* 0x0000000c00197308 */ /* 0x000e220000001000 */
        /* <DEDUP_REMOVED lines=17> */
.L_x_202:
[----:B------:R-:W-:Y:S05]  /*0a90*/  BSYNC.RECONVERGENT B3 ;  /* 0x0000000000037941 */ /* 0x000fea0003800200 */
.L_x_201:
[----:B------:R-:W-:-:S04]  /*0aa0*/  FADD R3, R16, R0 ;  /* 0x0000000010037221 */ /* 0x000fc80000000000 */
[----:B------:R-:W-:-:S05]  /*0ab0*/  FFMA R3, -R3, UR7, R18 ;  /* 0x0000000703037c23 */ /* 0x000fca0008000112 */
[----:B------:R3:W-:Y:S02]  /*0ac0*/  STS [R8], R3 ;  /* 0x0000000308007388 */ /* 0x0007e40000000800 */
.L_x_196:
[----:B--2---:R-:W-:Y:S05]  /*0ad0*/  BSYNC.RECONVERGENT B2 ;  /* 0x0000000000027941 */ /* 0x004fea0003800200 */
.L_x_195:
[----:B------:R-:W-:Y:S01]  /*0ae0*/  UIADD3 UR6, UPT, UPT, UR4, 0x6, URZ ;  /* 0x0000000604067890 */ /* 0x000fe2000fffe0ff */
[----:B---3--:R-:W-:Y:S01]  /*0af0*/  IADD3 R3, PT, PT, R13, -0x2, RZ ;  /* 0xfffffffe0d037810 */ /* 0x008fe20007ffe0ff */
[----:B------:R-:W-:Y:S04]  /*0b00*/  BAR.SYNC.DEFER_BLOCKING 0x0 ;  /* 0x0000000000007b1d */ /* 0x000fe80000010000 */
[C---:B------:R-:W-:Y:S02]  /*0b10*/  ISETP.GE.U32.AND P0, PT, R4.reuse, UR6, PT ;  /* 0x0000000604007c0c */ /* 0x040fe4000bf06070 */
[----:B------:R-:W-:Y:S02]  /*0b20*/  BSSY.RECONVERGENT B2, `(.L_x_203) ;  /* 0x0000040000027945 */ /* 0x000fe40003800200 */
[----:B------:R-:W-:-:S13]  /*0b30*/  ISETP.GE.U32.OR P0, PT, R4, R3, !P0 ;  /* 0x000000030400720c */ /* 0x000fda0004706470 */
[----:B------:R-:W-:Y:S05]  /*0b40*/  @P0 BRA `(.L_x_204) ;  /* 0x0000000000f40947 */ /* 0x000fea0003800000 */
[----:B------:R-:W2:Y:S01]  /*0b50*/  LDS R20, [R8+-0x4] ;  /* 0xfffffc0008147984 */ /* 0x000ea20000000800 */
[----:B------:R-:W3:Y:S01]  /*0b60*/  MUFU.RCP R15, R10 ;  /* 0x0000000a000f7308 */ /* 0x000ee20000001000 */
[----:B------:R-:W-:Y:S02]  /*0b70*/  BSSY.RECONVERGENT B3, `(.L_x_205) ;  /* 0x0000012000037945 */ /* 0x000fe40003800200 */
[----:B------:R-:W4:Y:S04]  /*0b80*/  LDS R17, [R8+0x4] ;  /* 0x0000040008117984 */ /* 0x000f280000000800 */
[----:B------:R0:W0:Y:S04]  /*0b90*/  LDS R19, [R8+-0x8] ;  /* 0xfffff80008137984 */ /* 0x0000280000000800 */
[----:B------:R0:W0:Y:S04]  /*0ba0*/  LDS R18, [R8] ;  /* 0x0000000008127984 */ /* 0x0000280000000800 */
[----:B------:R0:W0:Y:S01]  /*0bb0*/  LDS R16, [R8+0x8] ;  /* 0x0000080008107984 */ /* 0x0000220000000800 */
[----:B---3--:R-:W-:-:S04]  /*0bc0*/  FFMA R2, -R10, R15, 1 ;  /* 0x3f8000000a027423 */ /* 0x008fc8000000010f */
[----:B------:R-:W-:Y:S01]  /*0bd0*/  FFMA R15, R15, R2, R15 ;  /* 0x000000020f0f7223 */ /* 0x000fe2000000000f */
[----:B--2---:R-:W-:-:S04]  /*0be0*/  FMUL R0, R20, R20 ;  /* 0x0000001414007220 */ /* 0x004fc80000400000 */
[----:B----4-:R-:W-:-:S04]  /*0bf0*/  FFMA R3, R17, R17, -R0 ;  /* 0x0000001111037223 */ /* 0x010fc80000000800 */
[----:B------:R-:W2:Y:S01]  /*0c00*/  FCHK P0, R3, R10 ;  /* 0x0000000a03007302 */ /* 0x000ea20000000000 */
[----:B------:R-:W-:-:S04]  /*0c10*/  FFMA R0, R15, R3, RZ ;  /* 0x000000030f007223 */ /* 0x000fc800000000ff */
[----:B------:R-:W-:-:S04]  /*0c20*/  FFMA R21, -R10, R0, R3 ;  /* 0x000000000a157223 */ /* 0x000fc80000000103 */
[----:B------:R-:W-:Y:S01]  /*0c30*/  FFMA R15, R15, R21, R0 ;  /* 0x000000150f0f7223 */ /* 0x000fe20000000000 */
[----:B0-2---:R-:W-:Y:S06]  /*0c40*/  @!P0 BRA `(.L_x_206) ;  /* 0x0000000000108947 */ /* 0x005fec0003800000 */
[----:B------:R-:W-:Y:S02]  /*0c50*/  MOV R0, R10 ;  /* 0x0000000a00007202 */ /* 0x000fe40000000f00 */
[----:B------:R-:W-:-:S07]  /*0c60*/  MOV R2, 0xc80 ;  /* 0x00000c8000027802 */ /* 0x000fce0000000f00 */
[----:B-1----:R-:W-:Y:S05]  /*0c70*/  CALL.REL.NOINC `($__internal_2_$__cuda_sm3x_div_rn_noftz_f32_slowpath) ;  /* 0x0000001400847944 */ /* 0x002fea0003c00000 */
[----:B------:R-:W-:-:S07]  /*0c80*/  MOV R15, R0 ;  /* 0x00000000000f7202 */ /* 0x000fce0000000f00 */
.L_x_206:
[----:B------:R-:W-:Y:S05]  /*0c90*/  BSYNC.RECONVERGENT B3 ;  /* 0x0000000000037941 */ /* 0x000fea0003800200 */
.L_x_205:
        /* <DEDUP_REMOVED lines=17> */
.L_x_208:
[----:B------:R-:W-:Y:S05]  /*0db0*/  BSYNC.RECONVERGENT B3 ;  /* 0x0000000000037941 */ /* 0x000fea0003800200 */
.L_x_207:
        /* <DEDUP_REMOVED lines=18> */
.L_x_210:
[----:B------:R-:W-:Y:S05]  /*0ee0*/  BSYNC.RECONVERGENT B3 ;  /* 0x0000000000037941 */ /* 0x000fea0003800200 */
.L_x_209:
[----:B------:R-:W-:-:S04]  /*0ef0*/  FADD R15, R15, R0 ;  /* 0x000000000f0f7221 */ /* 0x000fc80000000000 */
[----:B------:R-:W-:-:S05]  /*0f00*/  FFMA R18, -R15, UR7, R18 ;  /* 0x000000070f127c23 */ /* 0x000fca0008000112 */
[----:B------:R2:W-:Y:S02]  /*0f10*/  STS [R9], R18 ;  /* 0x0000001209007388 */ /* 0x0005e40000000800 */
.L_x_204:
[----:B------:R-:W-:Y:S05]  /*0f20*/  BSYNC.RECONVERGENT B2 ;  /* 0x0000000000027941 */ /* 0x000fea0003800200 */
.L_x_203:
        /* <DEDUP_REMOVED lines=8> */
[----:B------:R-:W4:Y:S01]  /*0fb0*/  MUFU.RCP R21, R10 ;  /* 0x0000000a00157308 */ /* 0x000f220000001000 */
[----:B------:R-:W-:Y:S02]  /*0fc0*/  BSSY.RECONVERGENT B3, `(.L_x_213) ;  /* 0x0000013000037945 */ /* 0x000fe40003800200 */
[----:B------:R-:W5:Y:S04]  /*0fd0*/  LDS R16, [R9+0x4] ;  /* 0x0000040009107984 */ /* 0x000f680000000800 */
[----:B--2---:R2:W0:Y:S04]  /*0fe0*/  LDS R18, [R9+-0x8] ;  /* 0xfffff80009127984 */ /* 0x0044280000000800 */
[----:B------:R2:W0:Y:S04]  /*0ff0*/  LDS R17, [R9] ;  /* 0x0000000009117984 */ /* 0x0004280000000800 */
[----:B------:R2:W0:Y:S01]  /*1000*/  LDS R19, [R8] ;  /* 0x0000000008137984 */ /* 0x0004220000000800 */
[----:B----4-:R-:W-:-:S03]  /*1010*/  FFMA R0, -R10, R21, 1 ;  /* 0x3f8000000a007423 */ /* 0x010fc60000000115 */
[----:B------:R2:W4:Y:S01]  /*1020*/  LDS R20, [R9+0x8] ;  /* 0x0000080009147984 */ /* 0x0005220000000800 */
[----:B------:R-:W-:Y:S01]  /*1030*/  FFMA R21, R21, R0, R21 ;  /* 0x0000000015157223 */ /* 0x000fe20000000015 */
[----:B---3--:R-:W-:-:S04]  /*1040*/  FMUL R3, R15, R15 ;  /* 0x0000000f0f037220 */ /* 0x008fc80000400000 */
[----:B-----5:R-:W-:-:S04]  /*1050*/  FFMA R3, R16, R16, -R3 ;  /* 0x0000001010037223 */ /* 0x020fc80000000803 */
[----:B------:R-:W3:Y:S01]  /*1060*/  FCHK P0, R3, R10 ;  /* 0x0000000a03007302 */ /* 0x000ee20000000000 */
[----:B------:R-:W-:-:S04]  /*1070*/  FFMA R0, R21, R3, RZ ;  /* 0x0000000315007223 */ /* 0x000fc800000000ff */
[----:B------:R-:W-:-:S04]  /*1080*/  FFMA R23, -R10, R0, R3 ;  /* 0x000000000a177223 */ /* 0x000fc80000000103 */
[----:B------:R-:W-:Y:S01]  /*1090*/  FFMA R21, R21, R23, R0 ;  /* 0x0000001715157223 */ /* 0x000fe20000000000 */
[----:B0-234-:R-:W-:Y:S06]  /*10a0*/  @!P0 BRA `(.L_x_214) ;  /* 0x0000000000108947 */ /* 0x01dfec0003800000 */
[----:B------:R-:W-:Y:S02]  /*10b0*/  MOV R0, R10 ;  /* 0x0000000a00007202 */ /* 0x000fe40000000f00 */
[----:B------:R-:W-:-:S07]  /*10c0*/  MOV R2, 0x10e0 ;  /* 0x000010e000027802 */ /* 0x000fce0000000f00 */
[----:B-1----:R-:W-:Y:S05]  /*10d0*/  CALL.REL.NOINC `($__internal_2_$__cuda_sm3x_div_rn_noftz_f32_slowpath) ;  /* 0x00000010006c7944 */ /* 0x002fea0003c00000 */
[----:B------:R-:W-:-:S07]  /*10e0*/  MOV R21, R0 ;  /* 0x0000000000157202 */ /* 0x000fce0000000f00 */
.L_x_214:
[----:B------:R-:W-:Y:S05]  /*10f0*/  BSYNC.RECONVERGENT B3 ;  /* 0x0000000000037941 */ /* 0x000fea0003800200 */
.L_x_213:
        /* <DEDUP_REMOVED lines=17> */
.L_x_216:
[----:B------:R-:W-:Y:S05]  /*1210*/  BSYNC.RECONVERGENT B3 ;  /* 0x0000000000037941 */ /* 0x000fea0003800200 */
.L_x_215:
        /* <DEDUP_REMOVED lines=18> */
.L_x_218:
[----:B------:R-:W-:Y:S05]  /*1340*/  BSYNC.RECONVERGENT B3 ;  /* 0x0000000000037941 */ /* 0x000fea0003800200 */
.L_x_217:
[----:B------:R-:W-:-:S04]  /*1350*/  FADD R0, R21, R0 ;  /* 0x0000000015007221 */ /* 0x000fc80000000000 */
[----:B------:R-:W-:-:S05]  /*1360*/  FFMA R19, -R0, UR7, R19 ;  /* 0x0000000700137c23 */ /* 0x000fca0008000113 */
[----:B------:R3:W-:Y:S02]  /*1370*/  STS [R8], R19 ;  /* 0x0000001308007388 */ /* 0x0007e40000000800 */
.L_x_212:
[----:B------:R-:W-:Y:S05]  /*1380*/  BSYNC.RECONVERGENT B2 ;  /* 0x0000000000027941 */ /* 0x000fea0003800200 */
.L_x_211:
        /* <DEDUP_REMOVED lines=8> */
[----:B------:R-:W5:Y:S01]  /*1410*/  MUFU.RCP R15, R10 ;  /* 0x0000000a000f7308 */ /* 0x000f620000001000 */
[----:B------:R-:W-:Y:S02]  /*1420*/  BSSY.RECONVERGENT B3, `(.L_x_221) ;  /* 0x0000012000037945 */ /* 0x000fe40003800200 */
[----:B------:R-:W0:Y:S04]  /*1430*/  LDS R17, [R8+0x4] ;  /* 0x0000040008117984 */ /* 0x000e280000000800 */
[----:B---3--:R3:W1:Y:S04]  /*1440*/  LDS R19, [R8+-0x8] ;  /* 0xfffff80008137984 */ /* 0x0086680000000800 */
[----:B--2---:R3:W2:Y:S04]  /*1450*/  LDS R18, [R8] ;  /* 0x0000000008127984 */ /* 0x0046a80000000800 */
        /* <DEDUP_REMOVED lines=12> */
[----:B------:R-:W-:Y:S05]  /*1520*/  CALL.REL.NOINC `($__internal_2_$__cuda_sm3x_div_rn_noftz_f32_slowpath) ;  /* 0x0000000c00587944 */ /* 0x000fea0003c00000 */
[----:B------:R-:W-:-:S07]  /*1530*/  MOV R15, R0 ;  /* 0x00000000000f7202 */ /* 0x000fce0000000f00 */
.L_x_222:
[----:B------:R-:W-:Y:S05]  /*1540*/  BSYNC.RECONVERGENT B3 ;  /* 0x0000000000037941 */ /* 0x000fea0003800200 */
.L_x_221:
        /* <DEDUP_REMOVED lines=17> */
.L_x_224:
[----:B------:R-:W-:Y:S05]  /*1660*/  BSYNC.RECONVERGENT B3 ;  /* 0x0000000000037941 */ /* 0x000fea0003800200 */
.L_x_223:
        /* <DEDUP_REMOVED lines=18> */
.L_x_226:
[----:B------:R-:W-:Y:S05]  /*1790*/  BSYNC.RECONVERGENT B3 ;  /* 0x0000000000037941 */ /* 0x000fea0003800200 */
.L_x_225:
[----:B------:R-:W-:-:S04]  /*17a0*/  FADD R15, R15, R0 ;  /* 0x000000000f0f7221 */ /* 0x000fc80000000000 */
[----:B------:R-:W-:-:S05]  /*17b0*/  FFMA R18, -R15, UR7, R18 ;  /* 0x000000070f127c23 */ /* 0x000fca0008000112 */
[----:B------:R4:W-:Y:S02]  /*17c0*/  STS [R9], R18 ;  /* 0x0000001209007388 */ /* 0x0009e40000000800 */
.L_x_220:
[----:B------:R-:W-:Y:S05]  /*17d0*/  BSYNC.RECONVERGENT B2 ;  /* 0x0000000000027941 */ /* 0x000fea0003800200 */
.L_x_219:
[----:B------:R-:W-:Y:S01]  /*17e0*/  BAR.SYNC.DEFER_BLOCKING 0x0 ;  /* 0x0000000000007b1d */ /* 0x000fe20000010000 */
[----:B------:R-:W-:Y:S01]  /*17f0*/  UIADD3 UR4, UPT, UPT, UR4, 0x8, URZ ;  /* 0x0000000804047890 */ /* 0x000fe2000fffe0ff */
[----:B------:R-:W-:-:S04]  /*1800*/  IADD3 R13, PT, PT, R13, -0x8, RZ ;  /* 0xfffffff80d0d7810 */ /* 0x000fc80007ffe0ff */
[----:B------:R-:W-:Y:S07]  /*1810*/  @P2 BRA `(.L_x_227) ;  /* 0xffffffec00982947 */ /* 0x000fee000383ffff */
[----:B------:R-:W-:-:S12]  /*1820*/  UIADD3 UR4, UPT, UPT, UR4, 0x4, URZ ;  /* 0x0000000404047890 */ /* 0x000fd8000fffe0ff */
.L_x_194:
        /* <DEDUP_REMOVED lines=8> */
[----:B------:R-:W1:Y:S01]  /*18b0*/  MUFU.RCP R7, R10 ;  /* 0x0000000a00077308 */ /* 0x000e620000001000 */
[----:B------:R-:W-:Y:S02]  /*18c0*/  BSSY.RECONVERGENT B3, `(.L_x_230) ;  /* 0x0000013000037945 */ /* 0x000fe40003800200 */
[----:B0-----:R-:W0:Y:S04]  /*18d0*/  LDS R12, [R9+0x4] ;  /* 0x00000400090c7984 */ /* 0x001e280000000800 */
[----:B------:R0:W2:Y:S04]  /*18e0*/  LDS R16, [R9+-0x8] ;  /* 0xfffff80009107984 */ /* 0x0000a80000000800 */
[----:B------:R0:W2:Y:S04]  /*18f0*/  LDS R14, [R9] ;  /* 0x00000000090e7984 */ /* 0x0000a80000000800 */
[----:B------:R0:W2:Y:S01]  /*1900*/  LDS R13, [R8] ;  /* 0x00000000080d7984 */ /* 0x0000a20000000800 */
[----:B-1----:R-:W-:-:S03]  /*1910*/  FFMA R0, -R10, R7, 1 ;  /* 0x3f8000000a007423 */ /* 0x002fc60000000107 */
[----:B------:R1:W1:Y:S01]  /*1920*/  LDS R11, [R9+0x8] ;  /* 0x00000800090b7984 */ /* 0x0002620000000800 */
        /* <DEDUP_REMOVED lines=10> */
[----:B---34-:R-:W-:Y:S05]  /*19d0*/  CALL.REL.NOINC `($__internal_2_$__cuda_sm3x_div_rn_noftz_f32_slowpath) ;  /* 0x00000008002c7944 */ /* 0x018fea0003c00000 */
[----:B------:R-:W-:-:S07]  /*19e0*/  MOV R7, R0 ;  /* 0x0000000000077202 */ /* 0x000fce0000000f00 */
.L_x_231:
[----:B------:R-:W-:Y:S05]  /*19f0*/  BSYNC.RECONVERGENT B3 ;  /* 0x0000000000037941 */ /* 0x000fea0003800200 */
.L_x_230:
[----:B----4-:R-:W0:Y:S01]  /*1a00*/  LDC R18, c[0x3][0x4] ;  /* 0x00c00100ff127b82 */ /* 0x010e220000000800 */
        /* <DEDUP_REMOVED lines=15> */
[----:B---3--:R-:W-:Y:S05]  /*1b00*/  CALL.REL.NOINC `($__internal_2_$__cuda_sm3x_div_rn_noftz_f32_slowpath) ;  /* 0x0000000400e07944 */ /* 0x008fea0003c00000 */
[----:B------:R-:W-:-:S07]  /*1b10*/  MOV R2, R0 ;  /* 0x0000000000027202 */ /* 0x000fce0000000f00 */
.L_x_233:
[----:B------:R-:W-:Y:S05]  /*1b20*/  BSYNC.RECONVERGENT B3 ;  /* 0x0000000000037941 */ /* 0x000fea0003800200 */
.L_x_232:
        /* <DEDUP_REMOVED lines=19> */
.L_x_235:
[----:B------:R-:W-:Y:S05]  /*1c60*/  BSYNC.RECONVERGENT B3 ;  /* 0x0000000000037941 */ /* 0x000fea0003800200 */
.L_x_234:
[----:B------:R-:W0:Y:S01]  /*1c70*/  LDCU UR6, c[0x3][0x10] ;  /* 0x00c00200ff0677ac */ /* 0x000e220008000800 */
[----:B------:R-:W-:-:S04]  /*1c80*/  FADD R0, R7, R0 ;  /* 0x0000000007007221 */ /* 0x000fc80000000000 */
[----:B0-----:R-:W-:-:S05]  /*1c90*/  FFMA R13, -R0, UR6, R13 ;  /* 0x00000006000d7c23 */ /* 0x001fca000800010d */
[----:B------:R0:W-:Y:S02]  /*1ca0*/  STS [R8], R13 ;  /* 0x0000000d08007388 */ /* 0x0001e40000000800 */
.L_x_229:
[----:B------:R-:W-:Y:S05]  /*1cb0*/  BSYNC.RECONVERGENT B2 ;  /* 0x0000000000027941 */ /* 0x000fea0003800200 */
.L_x_228:
[----:B------:R-:W-:Y:S01]  /*1cc0*/  UIADD3 UR6, UPT, UPT, UR4, 0x2, URZ ;  /* 0x0000000204067890 */ /* 0x000fe2000fffe0ff */
[----:B------:R-:W-:Y:S05]  /*1cd0*/  BAR.SYNC.DEFER_BLOCKING 0x0 ;  /* 0x0000000000007b1d */ /* 0x000fea0000010000 */
[----:B------:R-:W-:Y:S01]  /*1ce0*/  ISETP.GE.U32.AND P0, PT, R4, UR6, PT ;  /* 0x0000000604007c0c */ /* 0x000fe2000bf06070 */
[----:B------:R-:W-:Y:S01]  /*1cf0*/  BSSY.RECONVERGENT B2, `(.L_x_236) ;  /* 0x0000044000027945 */ /* 0x000fe20003800200 */
[----:B------:R-:W-:-:S04]  /*1d00*/  IADD3 R3, PT, PT, R5, -UR6, RZ ;  /* 0x8000000605037c10 */ /* 0x000fc8000fffe0ff */
[----:B------:R-:W-:-:S13]  /*1d10*/  ISETP.GE.U32.OR P0, PT, R4, R3, !P0 ;  /* 0x000000030400720c */ /* 0x000fda0004706470 */
[----:B------:R-:W-:Y:S05]  /*1d20*/  @P0 BRA `(.L_x_237) ;  /* 0x0000000400000947 */ /* 0x000fea0003800000 */
[----:B0-----:R-:W0:Y:S01]  /*1d30*/  LDS R12, [R8+-0x4] ;  /* 0xfffffc00080c7984 */ /* 0x001e220000000800 */
[----:B------:R-:W5:Y:S01]  /*1d40*/  MUFU.RCP R17, R10 ;  /* 0x0000000a00117308 */ /* 0x000f620000001000 */
[----:B------:R-:W-:Y:S02]  /*1d50*/  BSSY.RECONVERGENT B3, `(.L_x_238) ;  /* 0x0000012000037945 */ /* 0x000fe40003800200 */
[----:B------:R-:W2:Y:S04]  /*1d60*/  LDS R7, [R8+0x4] ;  /* 0x0000040008077984 */ /* 0x000ea80000000800 */
[----:B------:R0:W3:Y:S04]  /*1d70*/  LDS R13, [R8+-0x8] ;  /* 0xfffff800080d7984 */ /* 0x0000e80000000800 */
[----:B-1----:R1:W1:Y:S04]  /*1d80*/  LDS R11, [R8] ;  /* 0x00000000080b7984 */ /* 0x0022680000000800 */
[----:B------:R0:W1:Y:S01]  /*1d90*/  LDS R15, [R8+0x8] ;  /* 0x00000800080f7984 */ /* 0x0000620000000800 */
[----:B-----5:R-:W-:-:S04]  /*1da0*/  FFMA R14, -R10, R17, 1 ;  /* 0x3f8000000a0e7423 */ /* 0x020fc80000000111 */
[----:B------:R-:W-:Y:S01]  /*1db0*/  FFMA R14, R17, R14, R17 ;  /* 0x0000000e110e7223 */ /* 0x000fe20000000011 */
[----:B0-----:R-:W-:-:S04]  /*1dc0*/  FMUL R0, R12, R12 ;  /* 0x0000000c0c007220 */ /* 0x001fc80000400000 */
[----:B--2---:R-:W-:-:S04]  /*1dd0*/  FFMA R3, R7, R7, -R0 ;  /* 0x0000000707037223 */ /* 0x004fc80000000800 */
[----:B------:R-:W0:Y:S01]  /*1de0*/  FCHK P0, R3, R10 ;  /* 0x0000000a03007302 */ /* 0x000e220000000000 */
[----:B------:R-:W-:-:S04]  /*1df0*/  FFMA R17, R14, R3, RZ ;  /* 0x000000030e117223 */ /* 0x000fc800000000ff */
[----:B------:R-:W-:-:S04]  /*1e00*/  FFMA R0, -R10, R17, R3 ;  /* 0x000000110a007223 */ /* 0x000fc80000000103 */
[----:B------:R-:W-:Y:S01]  /*1e10*/  FFMA R14, R14, R0, R17 ;  /* 0x000000000e0e7223 */ /* 0x000fe20000000011 */
[----:B01-3--:R-:W-:Y:S06]  /*1e20*/  @!P0 BRA `(.L_x_239) ;  /* 0x0000000000108947 */ /* 0x00bfec0003800000 */
[----:B------:R-:W-:Y:S02]  /*1e30*/  MOV R0, R10 ;  /* 0x0000000a00007202 */ /* 0x000fe40000000f00 */
[----:B------:R-:W-:-:S07]  /*1e40*/  MOV R2, 0x1e60 ;  /* 0x00001e6000027802 */ /* 0x000fce0000000f00 */
[----:B----4-:R-:W-:Y:S05]  /*1e50*/  CALL.REL.NOINC `($__internal_2_$__cuda_sm3x_div_rn_noftz_f32_slowpath) ;  /* 0x00000004000c7944 */ /* 0x010fea0003c00000 */
[----:B------:R-:W-:-:S07]  /*1e60*/  MOV R14, R0 ;  /* 0x00000000000e7202 */ /* 0x000fce0000000f00 */
.L_x_239:
[----:B------:R-:W-:Y:S05]  /*1e70*/  BSYNC.RECONVERGENT B3 ;  /* 0x0000000000037941 */ /* 0x000fea0003800200 */
.L_x_238:
        /* <DEDUP_REMOVED lines=16> */
[----:B----4-:R-:W-:Y:S05]  /*1f80*/  CALL.REL.NOINC `($__internal_2_$__cuda_sm3x_div_rn_noftz_f32_slowpath) ;  /* 0x0000000000c07944 */ /* 0x010fea0003c00000 */
[----:B------:R-:W-:-:S07]  /*1f90*/  MOV R17, R0 ;  /* 0x0000000000117202 */ /* 0x000fce0000000f00 */
.L_x_241:
[----:B------:R-:W-:Y:S05]  /*1fa0*/  BSYNC.RECONVERGENT B3 ;  /* 0x0000000000037941 */ /* 0x000fea0003800200 */
.L_x_240:
        /* <DEDUP_REMOVED lines=19> */
.L_x_243:
[----:B------:R-:W-:Y:S05]  /*20e0*/  BSYNC.RECONVERGENT B3 ;  /* 0x0000000000037941 */ /* 0x000fea0003800200 */
.L_x_242:
[----:B------:R-:W0:Y:S01]  /*20f0*/  LDCU UR6, c[0x3][0x10] ;  /* 0x00c00200ff0677ac */ /* 0x000e220008000800 */
[----:B------:R-:W-:-:S04]  /*2100*/  FADD R0, R14, R0 ;  /* 0x000000000e007221 */ /* 0x000fc80000000000 */
[----:B0-----:R-:W-:-:S05]  /*2110*/  FFMA R0, -R0, UR6, R11 ;  /* 0x0000000600007c23 */ /* 0x001fca000800010b */
[----:B------:R0:W-:Y:S02]  /*2120*/  STS [R9], R0 ;  /* 0x0000000009007388 */ /* 0x0001e40000000800 */
.L_x_237:
[----:B------:R-:W-:Y:S05]  /*2130*/  BSYNC.RECONVERGENT B2 ;  /* 0x0000000000027941 */ /* 0x000fea0003800200 */
.L_x_236:
[----:B------:R-:W-:Y:S06]  /*2140*/  BAR.SYNC.DEFER_BLOCKING 0x0 ;  /* 0x0000000000007b1d */ /* 0x000fec0000010000 */
.L_x_193:
[C---:B01----:R-:W-:Y:S02]  /*2150*/  SHF.L.U32 R0, R4.reuse, 0x1d, RZ ;  /* 0x0000001d04007819 */ /* 0x043fe400000006ff */
[----:B------:R-:W-:Y:S02]  /*2160*/  SHF.R.U32.HI R2, RZ, 0x1, R4 ;  /* 0x00000001ff027819 */ /* 0x000fe40000011604 */
[----:B------:R-:W-:Y:S02]  /*2170*/  SHF.R.S32.HI R0, RZ, 0x1f, R0 ;  /* 0x0000001fff007819 */ /* 0x000fe40000011400 */
[----:B------:R-:W-:Y:S02]  /*2180*/  LOP3.LUT R3, R4, 0x3, RZ, 0xc0, !PT ;  /* 0x0000000304037812 */ /* 0x000fe400078ec0ff */
[----:B------:R-:W-:Y:S02]  /*2190*/  LOP3.LUT R2, R2, 0x1fe, RZ, 0xc0, !PT ;  /* 0x000001fe02027812 */ /* 0x000fe400078ec0ff */
[----:B------:R-:W-:-:S02]  /*21a0*/  LOP3.LUT R0, R0, R5, RZ, 0xc0, !PT ;  /* 0x0000000500007212 */ /* 0x000fc400078ec0ff */
[--C-:B------:R-:W-:Y:S02]  /*21b0*/  IADD3 R5, PT, PT, -R2, R5, R3.reuse ;  /* 0x0000000502057210 */ /* 0x100fe40007ffe103 */
[C---:B------:R-:W-:Y:S02]  /*21c0*/  IADD3 R2, PT, PT, R0.reuse, R2, R3 ;  /* 0x0000000200027210 */ /* 0x040fe40007ffe003 */
[----:B------:R-:W-:Y:S02]  /*21d0*/  IADD3 R5, PT, PT, R0, R5, RZ ;  /* 0x0000000500057210 */ /* 0x000fe40007ffe0ff */
[----:B---3--:R-:W-:Y:S02]  /*21e0*/  LEA R8, R2, UR5, 0x2 ;  /* 0x0000000502087c11 */ /* 0x008fe4000f8e10ff */
[----:B------:R-:W-:Y:S01]  /*21f0*/  LEA R0, R5, UR5, 0x2 ;  /* 0x0000000505007c11 */ /* 0x000fe2000f8e10ff */
[----:B------:R-:W0:Y:S02]  /*2200*/  LDC.64 R2, c[0x0][0x388] ;  /* 0x0000e200ff027b82 */ /* 0x000e240000000a00 */
[----:B------:R-:W-:Y:S04]  /*2210*/  LDS R11, [R8] ;  /* 0x00000000080b7984 */ /* 0x000fe80000000800 */
[----:B--2-4-:R-:W1:Y:S02]  /*2220*/  LDS R9, [R0+-0x10] ;  /* 0xfffff00000097984 */ /* 0x014e640000000800 */
[----:B------:R-:W2:Y:S01]  /*2230*/  LDC.64 R4, c[0x0][0x390] ;  /* 0x0000e400ff047b82 */ /* 0x000ea20000000a00 */
[----:B0-----:R-:W-:-:S04]  /*2240*/  IMAD.WIDE R2, R6, 0x4, R2 ;  /* 0x0000000406027825 */ /* 0x001fc800078e0202 */
[----:B--2---:R-:W-:Y:S01]  /*2250*/  IMAD.WIDE R6, R6, 0x4, R4 ;  /* 0x0000000406067825 */ /* 0x004fe200078e0204 */
[----:B-1----:R-:W-:Y:S04]  /*2260*/  STG.E desc[UR8][R2.64], R9 ;  /* 0x0000000902007986 */ /* 0x002fe8000c101908 */
[----:B------:R-:W-:Y:S01]  /*2270*/  STG.E desc[UR8][R6.64], R11 ;  /* 0x0000000b06007986 */ /* 0x000fe2000c101908 */
[----:B------:R-:W-:Y:S05]  /*2280*/  EXIT ;  /* 0x000000000000794d */ /* 0x000fea0003800000 */
        .weak           $__internal_2_$__cuda_sm3x_div_rn_noftz_f32_slowpath
        .type           $__internal_2_$__cuda_sm3x_div_rn_noftz_f32_slowpath,@function
        .size           $__internal_2_$__cuda_sm3x_div_rn_noftz_f32_slowpath,(.L_x_282 - $__internal_2_$__cuda_sm3x_div_rn_noftz_f32_slowpath)
$__internal_2_$__cuda_sm3x_div_rn_noftz_f32_slowpath:
        /* <DEDUP_REMOVED lines=34> */
.L_x_245:
[----:B------:R-:W-:Y:S01]  /*24b0*/  LEA R25, R22, 0xc0800000, 0x17 ;  /* 0xc080000016197811 */ /* 0x000fe200078eb8ff */
[----:B------:R-:W-:Y:S01]  /*24c0*/  BSSY.RECONVERGENT B1, `(.L_x_250) ;  /* 0x0000036000017945 */ /* 0x000fe20003800200 */
[----:B------:R-:W-:Y:S02]  /*24d0*/  IADD3 R24, PT, PT, R24, -0x7f, RZ ;  /* 0xffffff8118187810 */ /* 0x000fe40007ffe0ff */
[----:B------:R-:W-:Y:S02]  /*24e0*/  IADD3 R28, PT, PT, -R25, R0, RZ ;  /* 0x00000000191c7210 */ /* 0x000fe40007ffe1ff */
[----:B------:R-:W-:Y:S02]  /*24f0*/  IADD3 R22, PT, PT, R24, 0x7f, -R22 ;  /* 0x0000007f18167810 */ /* 0x000fe40007ffe816 */
[----:B------:R-:W0:Y:S01]  /*2500*/  MUFU.RCP R0, R28 ;  /* 0x0000001c00007308 */ /* 0x000e220000001000 */
[----:B------:R-:W-:Y:S01]  /*2510*/  FADD.FTZ R25, -R28, -RZ ;  /* 0x800000ff1c197221 */ /* 0x000fe20000010100 */
[----:B------:R-:W-:-:S03]  /*2520*/  IADD3 R23, PT, PT, R22, R23, RZ ;  /* 0x0000001716177210 */ /* 0x000fc60007ffe0ff */
[----:B0-----:R-:W-:-:S04]  /*2530*/  FFMA R27, R0, R25, 1 ;  /* 0x3f800000001b7423 */ /* 0x001fc80000000019 */
[----:B------:R-:W-:Y:S01]  /*2540*/  FFMA R27, R0, R27, R0 ;  /* 0x0000001b001b7223 */ /* 0x000fe20000000000 */
[----:B------:R-:W-:-:S04]  /*2550*/  IMAD R0, R24, -0x800000, R3 ;  /* 0xff80000018007824 */ /* 0x000fc800078e0203 */
        /* <DEDUP_REMOVED lines=40> */
.L_x_252:
[----:B------:R-:W-:-:S04]  /*27e0*/  LOP3.LUT R0, R0, 0x80000000, RZ, 0xc0, !PT ;  /* 0x8000000000007812 */ /* 0x000fc800078ec0ff */
[----:B------:R-:W-:Y:S01]  /*27f0*/  LOP3.LUT R0, R0, 0x7f800000, RZ, 0xfc, !PT ;  /* 0x7f80000000007812 */ /* 0x000fe200078efcff */
[----:B------:R-:W-:Y:S06]  /*2800*/  BRA `(.L_x_253) ;  /* 0x0000000000047947 */ /* 0x000fec0003800000 */
.L_x_251:
[----:B------:R-:W-:-:S07]  /*2810*/  LEA R0, R23, R0, 0x17 ;  /* 0x0000000017007211 */ /* 0x000fce00078eb8ff */
.L_x_253:
[----:B------:R-:W-:Y:S05]  /*2820*/  BSYNC.RECONVERGENT B1 ;  /* 0x0000000000017941 */ /* 0x000fea0003800200 */
.L_x_250:
[----:B------:R-:W-:Y:S05]  /*2830*/  BRA `(.L_x_254) ;  /* 0x0000000000207947 */ /* 0x000fea0003800000 */
.L_x_249:
[----:B------:R-:W-:-:S04]  /*2840*/  LOP3.LUT R0, R0, 0x80000000, R3, 0x48, !PT ;  /* 0x8000000000007812 */ /* 0x000fc800078e4803 */
[----:B------:R-:W-:Y:S01]  /*2850*/  LOP3.LUT R0, R0, 0x7f800000, RZ, 0xfc, !PT ;  /* 0x7f80000000007812 */ /* 0x000fe200078efcff */
[----:B------:R-:W-:Y:S06]  /*2860*/  BRA `(.L_x_254) ;  /* 0x0000000000147947 */ /* 0x000fec0003800000 */
.L_x_248:
[----:B------:R-:W-:Y:S01]  /*2870*/  LOP3.LUT R0, R0, 0x80000000, R3, 0x48, !PT ;  /* 0x8000000000007812 */ /* 0x000fe200078e4803 */
[----:B------:R-:W-:Y:S06]  /*2880*/  BRA `(.L_x_254) ;  /* 0x00000000000c7947 */ /* 0x000fec0003800000 */
.L_x_247:
[----:B------:R-:W0:Y:S01]  /*2890*/  MUFU.RSQ R0, -QNAN ;  /* 0xffc0000000007908 */ /* 0x000e220000001400 */
[----:B------:R-:W-:Y:S05]  /*28a0*/  BRA `(.L_x_254) ;  /* 0x0000000000047947 */ /* 0x000fea0003800000 */
.L_x_246:
[----:B------:R-:W-:-:S07]  /*28b0*/  FADD.FTZ R0, R3, R0 ;  /* 0x0000000003007221 */ /* 0x000fce0000010000 */
.L_x_254:
[----:B------:R-:W-:Y:S05]  /*28c0*/  BSYNC.RECONVERGENT B0 ;  /* 0x0000000000007941 */ /* 0x000fea0003800200 */
.L_x_244:
[----:B------:R-:W-:-:S04]  /*28d0*/  HFMA2 R3, -RZ, RZ, 0, 0 ;  /* 0x00000000ff037431 */ /* 0x000fc800000001ff */
[----:B0-----:R-:W-:Y:S05]  /*28e0*/  RET.REL.NODEC R2 `(_Z10upTrianglePfS_S_) ;  /* 0xffffffd402c47950 */ /* 0x001fea0003c3ffff */
.L_x_255:
        /* <DEDUP_REMOVED lines=9> */
.L_x_282:


//--------------------- .text._Z9classicKSPfS_    --------------------------
	.section	.text._Z9classicKSPfS_,"ax",@progbits
	.align	128
        .global         _Z9classicKSPfS_
        .type           _Z9classicKSPfS_,@function
        .size           _Z9classicKSPfS_,(.L_x_283 - _Z9classicKSPfS_)
        .other          _Z9classicKSPfS_,@"STO_CUDA_ENTRY STV_DEFAULT"
_Z9classicKSPfS_:
.text._Z9classicKSPfS_:
[----:B------:R-:W-:Y:S01]  /*0000*/  LDC R1, c[0x0][0x37c] ;  /* 0x0000df00ff017b82 */ /* 0x000fe20000000800 */
[----:B------:R-:W0:Y:S01]  /*0010*/  S2R R15, SR_CTAID.X ;  /* 0x00000000000f7919 */ /* 0x000e220000002500 */
[----:B------:R-:W0:Y:S06]  /*0020*/  LDCU UR4, c[0x0][0x360] ;  /* 0x00006c00ff0477ac */ /* 0x000e2c0008000800 */
[----:B------:R-:W1:Y:S01]  /*0030*/  LDC.64 R16, c[0x0][0x380] ;  /* 0x0000e000ff107b82 */ /* 0x000e620000000a00 */
[----:B------:R-:W0:Y:S01]  /*0040*/  S2R R0, SR_TID.X ;  /* 0x0000000000007919 */ /* 0x000e220000002100 */
[----:B------:R-:W2:Y:S01]  /*0050*/  LDCU UR5, c[0x0][0x370] ;  /* 0x00006e00ff0577ac */ /* 0x000ea20008000800 */
[----:B------:R-:W3:Y:S01]  /*0060*/  LDCU.64 UR6, c[0x0][0x358] ;  /* 0x00006b00ff0677ac */ /* 0x000ee20008000a00 */
[----:B0-----:R-:W-:Y:S01]  /*0070*/  IMAD R15, R15, UR4, R0 ;  /* 0x000000040f0f7c24 */ /* 0x001fe2000f8e0200 */
[----:B--2---:R-:W-:-:S04]  /*0080*/  UIMAD UR4, UR4, UR5, -0x1 ;  /* 0xffffffff040474a4 */ /* 0x004fc8000f8e0205 */
[C---:B------:R-:W-:Y:S02]  /*0090*/  IADD3 R4, PT, PT, R15.reuse, -0x1, RZ ;  /* 0xffffffff0f047810 */ /* 0x040fe40007ffe0ff */
[----:B------:R-:W-:Y:S02]  /*00a0*/  IADD3 R5, PT, PT, R15, 0x1, RZ ;  /* 0x000000010f057810 */ /* 0x000fe40007ffe0ff */
[----:B------:R-:W-:Y:S02]  /*00b0*/  LOP3.LUT R4, R4, UR4, RZ, 0xc0, !PT ;  /* 0x0000000404047c12 */ /* 0x000fe4000f8ec0ff */
[----:B------:R-:W-:-:S03]  /*00c0*/  LOP3.LUT R5, R5, UR4, RZ, 0xc0, !PT ;  /* 0x0000000405057c12 */ /* 0x000fc6000f8ec0ff */
[----:B-1----:R-:W-:-:S04]  /*00d0*/  IMAD.WIDE R2, R4, 0x4, R16 ;  /* 0x0000000404027825 */ /* 0x002fc800078e0210 */
[--C-:B------:R-:W-:Y:S01]  /*00e0*/  IMAD.WIDE R10, R5, 0x4, R16.reuse ;  /* 0x00000004050a7825 */ /* 0x100fe200078e0210 */
[----:B---3--:R-:W2:Y:S04]  /*00f0*/  LDG.E R23, desc[UR6][R2.64] ;  /* 0x0000000602177981 */ /* 0x008ea8000c1e1900 */
[----:B------:R0:W3:Y:S01]  /*0100*/  LDG.E R21, desc[UR6][R10.64] ;  /* 0x000000060a157981 */ /* 0x0000e2000c1e1900 */
[C---:B------:R-:W-:Y:S01]  /*0110*/  IADD3 R6, PT, PT, R15.reuse, -0x2, RZ ;  /* 0xfffffffe0f067810 */ /* 0x040fe20007ffe0ff */
[C---:B------:R-:W-:Y:S01]  /*0120*/  IMAD.WIDE R24, R15.reuse, 0x4, R16 ;  /* 0x000000040f187825 */ /* 0x040fe200078e0210 */
[----:B------:R-:W-:Y:S02]  /*0130*/  IADD3 R8, PT, PT, R15, 0x2, RZ ;  /* 0x000000020f087810 */ /* 0x000fe40007ffe0ff */
[----:B------:R-:W-:-:S02]  /*0140*/  LOP3.LUT R6, R6, UR4, RZ, 0xc0, !PT ;  /* 0x0000000406067c12 */ /* 0x000fc4000f8ec0ff */
[----:B------:R-:W-:Y:S01]  /*0150*/  LOP3.LUT R7, R15, UR4, RZ, 0xc0, !PT ;  /* 0x000000040f077c12 */ /* 0x000fe2000f8ec0ff */
[----:B------:R1:W5:Y:S01]  /*0160*/  LDG.E R9, desc[UR6][R24.64] ;  /* 0x0000000618097981 */ /* 0x000362000c1e1900 */
[----:B------:R-:W-:Y:S01]  /*0170*/  LOP3.LUT R8, R8, UR4, RZ, 0xc0, !PT ;  /* 0x0000000408087c12 */ /* 0x000fe2000f8ec0ff */
[--C-:B------:R-:W-:Y:S01]  /*0180*/  IMAD.WIDE R26, R6, 0x4, R16.reuse ;  /* 0x00000004061a7825 */ /* 0x100fe200078e0210 */
[----:B0-----:R-:W0:Y:S03]  /*0190*/  LDC R10, c[0x3][RZ] ;  /* 0x00c00000ff0a7b82 */ /* 0x001e260000000800 */
[--C-:B------:R-:W-:Y:S01]  /*01a0*/  IMAD.WIDE R12, R7, 0x4, R16.reuse ;  /* 0x00000004070c7825 */ /* 0x100fe200078e0210 */
[----:B------:R1:W5:Y:S03]  /*01b0*/  LDG.E R20, desc[UR6][R26.64] ;  /* 0x000000061a147981 */ /* 0x000366000c1e1900 */
[----:B------:R-:W-:Y:S01]  /*01c0*/  IMAD.WIDE R16, R8, 0x4, R16 ;  /* 0x0000000408107825 */ /* 0x000fe200078e0210 */
[----:B------:R1:W5:Y:S04]  /*01d0*/  LDG.E R14, desc[UR6][R12.64] ;  /* 0x000000060c0e7981 */ /* 0x000368000c1e1900 */
[----:B------:R1:W5:Y:S01]  /*01e0*/  LDG.E R19, desc[UR6][R16.64] ;  /* 0x0000000610137981 */ /* 0x000362000c1e1900 */
[----:B0-----:R-:W-:-:S04]  /*01f0*/  FMUL R10, R10, 4 ;  /* 0x408000000a0a7820 */ /* 0x001fc80000400000 */
[----:B------:R-:W0:Y:S01]  /*0200*/  MUFU.RCP R11, R10 ;  /* 0x0000000a000b7308 */ /* 0x000e220000001000 */
[----:B------:R-:W-:Y:S01]  /*0210*/  BSSY.RECONVERGENT B0, `(.L_x_256) ;  /* 0x000000e000007945 */ /* 0x000fe20003800200 */
[----:B0-----:R-:W-:-:S04]  /*0220*/  FFMA R2, -R10, R11, 1 ;  /* 0x3f8000000a027423 */ /* 0x001fc8000000010b */
[----:B------:R-:W-:Y:S01]  /*0230*/  FFMA R2, R11, R2, R11 ;  /* 0x000000020b027223 */ /* 0x000fe2000000000b */
[----:B--2---:R-:W-:-:S04]  /*0240*/  FMUL R0, R23, R23 ;  /* 0x0000001717007220 */ /* 0x004fc80000400000 */
[----:B---3--:R-:W-:-:S04]  /*0250*/  FFMA R3, R21, R21, -R0 ;  /* 0x0000001515037223 */ /* 0x008fc80000000800 */
[----:B------:R-:W0:Y:S01]  /*0260*/  FCHK P0, R3, R10 ;  /* 0x0000000a03007302 */ /* 0x000e220000000000 */
[----:B------:R-:W-:-:S04]  /*0270*/  FFMA R11, R3, R2, RZ ;  /* 0x00000002030b7223 */ /* 0x000fc800000000ff */
[----:B------:R-:W-:-:S04]  /*0280*/  FFMA R18, -R10, R11, R3 ;  /* 0x0000000b0a127223 */ /* 0x000fc80000000103 */
[----:B------:R-:W-:Y:S01]  /*0290*/  FFMA R18, R2, R18, R11 ;  /* 0x0000001202127223 */ /* 0x000fe2000000000b */
[----:B01----:R-:W-:Y:S06]  /*02a0*/  @!P0 BRA `(.L_x_257) ;  /* 0x0000000000108947 */ /* 0x003fec0003800000 */
[----:B------:R-:W-:Y:S02]  /*02b0*/  MOV R0, R10 ;  /* 0x0000000a00007202 */ /* 0x000fe40000000f00 */
[----:B------:R-:W-:-:S07]  /*02c0*/  MOV R2, 0x2e0 ;  /* 0x000002e000027802 */ /* 0x000fce0000000f00 */
[----:B-----5:R-:W-:Y:S05]  /*02d0*/  CALL.REL.NOINC `($__internal_3_$__cuda_sm3x_div_rn_noftz_f32_slowpath) ;  /* 0x0000000400d87944 */ /* 0x020fea0003c00000 */
[----:B------:R-:W-:-:S07]  /*02e0*/  MOV R18, R0 ;  /* 0x0000000000127202 */ /* 0x000fce0000000f00 */
.L_x_257:
[----:B------:R-:W-:Y:S05]  /*02f0*/  BSYNC.RECONVERGENT B0 ;  /* 0x0000000000007941 */ /* 0x000fea0003800200 */
.L_x_256:
[----:B------:R-:W0:Y:S01]  /*0300*/  LDC R12, c[0x3][0x4] ;  /* 0x00c00100ff0c7b82 */ /* 0x000e220000000800 */
[----:B------:R-:W-:Y:S01]  /*0310*/  FADD R3, R23, R21 ;  /* 0x0000001517037221 */ /* 0x000fe20000000000 */
[----:B-----5:R-:W-:Y:S01]  /*0320*/  FADD R0, R14, R14 ;  /* 0x0000000e0e007221 */ /* 0x020fe20000000000 */
        /* <DEDUP_REMOVED lines=13> */
[----:B------:R-:W-:Y:S05]  /*0400*/  CALL.REL.NOINC `($__internal_3_$__cuda_sm3x_div_rn_noftz_f32_slowpath) ;  /* 0x00000004008c7944 */ /* 0x000fea0003c00000 */
[----:B------:R-:W-:-:S07]  /*0410*/  MOV R11, R0 ;  /* 0x00000000000b7202 */ /* 0x000fce0000000f00 */
.L_x_259:
[----:B------:R-:W-:Y:S05]  /*0420*/  BSYNC.RECONVERGENT B0 ;  /* 0x0000000000007941 */ /* 0x000fea0003800200 */
.L_x_258:
        /* <DEDUP_REMOVED lines=19> */
[----:B------:R-:W-:-:S07]  /*0560*/  IMAD.MOV.U32 R13, RZ, RZ, R0 ;  /* 0x000000ffff0d7224 */ /* 0x000fce00078e0000 */
.L_x_261:
[----:B------:R-:W-:Y:S05]  /*0570*/  BSYNC.RECONVERGENT B0 ;  /* 0x0000000000007941 */ /* 0x000fea0003800200 */
.L_x_260:
[----:B------:R-:W0:Y:S01]  /*0580*/  LDC.64 R2, c[0x0][0x388] ;  /* 0x0000e200ff027b82 */ /* 0x000e220000000a00 */
[----:B------:R-:W1:Y:S01]  /*0590*/  LDCU UR4, c[0x3][0x10] ;  /* 0x00c00200ff0477ac */ /* 0x000e620008000800 */
[----:B------:R-:W-:-:S04]  /*05a0*/  FADD R13, R18, R13 ;  /* 0x0000000d120d7221 */ /* 0x000fc80000000000 */
[----:B-1----:R-:W-:Y:S01]  /*05b0*/  FFMA R11, -R13, UR4, R14 ;  /* 0x000000040d0b7c23 */ /* 0x002fe2000800010e */
[----:B0-----:R-:W-:-:S04]  /*05c0*/  IMAD.WIDE R14, R15, 0x4, R2 ;  /* 0x000000040f0e7825 */ /* 0x001fc800078e0202 */
[--C-:B------:R-:W-:Y:S01]  /*05d0*/  IMAD.WIDE R12, R4, 0x4, R2.reuse ;  /* 0x00000004040c7825 */ /* 0x100fe200078e0202 */
[----:B------:R0:W-:Y:S03]  /*05e0*/  STG.E desc[UR6][R14.64], R11 ;  /* 0x0000000b0e007986 */ /* 0x0001e6000c101906 */
[--C-:B------:R-:W-:Y:S02]  /*05f0*/  IMAD.WIDE R20, R5, 0x4, R2.reuse ;  /* 0x0000000405147825 */ /* 0x100fe400078e0202 */
[----:B------:R-:W2:Y:S04]  /*0600*/  LDG.E R5, desc[UR6][R12.64] ;  /* 0x000000060c057981 */ /* 0x000ea8000c1e1900 */
[----:B------:R-:W3:Y:S01]  /*0610*/  LDG.E R4, desc[UR6][R20.64] ;  /* 0x0000000614047981 */ /* 0x000ee2000c1e1900 */
[----:B------:R-:W-:-:S04]  /*0620*/  IMAD.WIDE R18, R6, 0x4, R2 ;  /* 0x0000000406127825 */ /* 0x000fc800078e0202 */
[--C-:B------:R-:W-:Y:S02]  /*0630*/  IMAD.WIDE R16, R7, 0x4, R2.reuse ;  /* 0x0000000407107825 */ /* 0x100fe400078e0202 */
[----:B------:R-:W5:Y:S02]  /*0640*/  LDG.E R18, desc[UR6][R18.64] ;  /* 0x0000000612127981 */ /* 0x000f64000c1e1900 */
[----:B------:R-:W-:Y:S02]  /*0650*/  IMAD.WIDE R2, R8, 0x4, R2 ;  /* 0x0000000408027825 */ /* 0x000fe400078e0202 */
[----:B------:R-:W5:Y:S01]  /*0660*/  LDG.E R8, desc[UR6][R16.64] ;  /* 0x0000000610087981 */ /* 0x000f62000c1e1900 */
[----:B------:R-:W1:Y:S03]  /*0670*/  MUFU.RCP R23, R10 ;  /* 0x0000000a00177308 */ /* 0x000e660000001000 */
[----:B------:R3:W5:Y:S01]  /*0680*/  LDG.E R6, desc[UR6][R2.64] ;  /* 0x0000000602067981 */ /* 0x000762000c1e1900 */
[----:B------:R-:W-:Y:S01]  /*0690*/  BSSY.RECONVERGENT B0, `(.L_x_262) ;  /* 0x000000e000007945 */ /* 0x000fe20003800200 */
[----:B-1----:R-:W-:Y:S01]  /*06a0*/  FFMA R0, -R10, R23, 1 ;  /* 0x3f8000000a007423 */ /* 0x002fe20000000117 */
[----:B--2---:R-:W-:-:S04]  /*06b0*/  FMUL R7, R5, R5 ;  /* 0x0000000505077220 */ /* 0x004fc80000400000 */
[----:B---3--:R-:W-:-:S04]  /*06c0*/  FFMA R3, R4, R4, -R7 ;  /* 0x0000000404037223 */ /* 0x008fc80000000807 */
[----:B------:R-:W1:Y:S01]  /*06d0*/  FCHK P0, R3, R10 ;  /* 0x0000000a03007302 */ /* 0x000e620000000000 */
[----:B------:R-:W-:-:S04]  /*06e0*/  FFMA R7, R23, R0, R23 ;  /* 0x0000000017077223 */ /* 0x000fc80000000017 */
[----:B------:R-:W-:-:S04]  /*06f0*/  FFMA R0, R7, R3, RZ ;  /* 0x0000000307007223 */ /* 0x000fc800000000ff */
[----:B0-----:R-:W-:-:S04]  /*0700*/  FFMA R11, -R10, R0, R3 ;  /* 0x000000000a0b7223 */ /* 0x001fc80000000103 */
[----:B------:R-:W-:Y:S01]  /*0710*/  FFMA R7, R7, R11, R0 ;  /* 0x0000000b07077223 */ /* 0x000fe20000000000 */
[----:B-1----:R-:W-:Y:S06]  /*0720*/  @!P0 BRA `(.L_x_263) ;  /* 0x0000000000108947 */ /* 0x002fec0003800000 */
[----:B------:R-:W-:Y:S02]  /*0730*/  MOV R0, R10 ;  /* 0x0000000a00007202 */ /* 0x000fe40000000f00 */
[----:B------:R-:W-:-:S07]  /*0740*/  MOV R2, 0x760 ;  /* 0x0000076000027802 */ /* 0x000fce0000000f00 */
[----:B-----5:R-:W-:Y:S05]  /*0750*/  CALL.REL.NOINC `($__internal_3_$__cuda_sm3x_div_rn_noftz_f32_slowpath) ;  /* 0x0000000000b87944 */ /* 0x020fea0003c00000 */
[----:B------:R-:W-:-:S07]  /*0760*/  MOV R7, R0 ;  /* 0x0000000000077202 */ /* 0x000fce0000000f00 */
.L_x_263:
[----:B------:R-:W-:Y:S05]  /*0770*/  BSYNC.RECONVERGENT B0 ;  /* 0x0000000000007941 */ /* 0x000fea0003800200 */
.L_x_262:
        /* <DEDUP_REMOVED lines=18> */
.L_x_265:
[----:B------:R-:W-:Y:S05]  /*08a0*/  BSYNC.RECONVERGENT B0 ;  /* 0x0000000000007941 */ /* 0x000fea0003800200 */
.L_x_264:
        /* <DEDUP_REMOVED lines=19> */
.L_x_267:
[----:B------:R-:W-:Y:S05]  /*09e0*/  BSYNC.RECONVERGENT B0 ;  /* 0x0000000000007941 */ /* 0x000fea0003800200 */
.L_x_266:
[----:B------:R-:W0:Y:S01]  /*09f0*/  LDCU UR4, c[0x3][0x10] ;  /* 0x00c00200ff0477ac */ /* 0x000e220008000800 */
[----:B------:R-:W-:-:S04]  /*0a00*/  FADD R0, R7, R0 ;  /* 0x0000000007007221 */ /* 0x000fc80000000000 */
[----:B0-----:R-:W-:-:S05]  /*0a10*/  FFMA R9, -R0, UR4, R9 ;  /* 0x0000000400097c23 */ /* 0x001fca0008000109 */
[----:B------:R-:W-:Y:S01]  /*0a20*/  STG.E desc[UR6][R14.64], R9 ;  /* 0x000000090e007986 */ /* 0x000fe2000c101906 */
[----:B------:R-:W-:Y:S05]  /*0a30*/  EXIT ;  /* 0x000000000000794d */ /* 0x000fea0003800000 */
        .weak           $__internal_3_$__cuda_sm3x_div_rn_noftz_f32_slowpath
        .type           $__internal_3_$__cuda_sm3x_div_rn_noftz_f32_slowpath,@function
        .size           $__internal_3_$__cuda_sm3x_div_rn_noftz_f32_slowpath,(.L_x_283 - $__internal_3_$__cuda_sm3x_div_rn_noftz_f32_slowpath)
$__internal_3_$__cuda_sm3x_div_rn_noftz_f32_slowpath:
[----:B------:R-:W-:Y:S01]  /*0a40*/  SHF.R.U32.HI R11, RZ, 0x17, R0 ;  /* 0x00000017ff0b7819 */ /* 0x000fe20000011600 */
[----:B------:R-:W-:Y:S01]  /*0a50*/  BSSY.RECONVERGENT B1, `(.L_x_268) ;  /* 0x0000062000017945 */ /* 0x000fe20003800200 */
[----:B------:R-:W-:Y:S02]  /*0a60*/  SHF.R.U32.HI R13, RZ, 0x17, R3 ;  /* 0x00000017ff0d7819 */ /* 0x000fe40000011603 */
[----:B------:R-:W-:Y:S02]  /*0a70*/  LOP3.LUT R11, R11, 0xff, RZ, 0xc0, !PT ;  /* 0x000000ff0b0b7812 */ /* 0x000fe400078ec0ff */
[----:B------:R-:W-:Y:S02]  /*0a80*/  LOP3.LUT R13, R13, 0xff, RZ, 0xc0, !PT ;  /* 0x000000ff0d0d7812 */ /* 0x000fe400078ec0ff */
[----:B------:R-:W-:-:S03]  /*0a90*/  IADD3 R16, PT, PT, R11, -0x1, RZ ;  /* 0xffffffff0b107810 */ /* 0x000fc60007ffe0ff */
[----:B------:R-:W-:Y:S01]  /*0aa0*/  VIADD R17, R13, 0xffffffff ;  /* 0xffffffff0d117836 */ /* 0x000fe20000000000 */
        /* <DEDUP_REMOVED lines=27> */
.L_x_269:
[----:B------:R-:W-:Y:S01]  /*0c60*/  LEA R17, R11, 0xc0800000, 0x17 ;  /* 0xc08000000b117811 */ /* 0x000fe200078eb8ff */
[----:B------:R-:W-:Y:S01]  /*0c70*/  BSSY.RECONVERGENT B2, `(.L_x_274) ;  /* 0x0000036000027945 */ /* 0x000fe20003800200 */
[----:B------:R-:W-:Y:S02]  /*0c80*/  IADD3 R22, PT, PT, R13, -0x7f, RZ ;  /* 0xffffff810d167810 */ /* 0x000fe40007ffe0ff */
[----:B------:R-:W-:Y:S02]  /*0c90*/  IADD3 R24, PT, PT, -R17, R0, RZ ;  /* 0x0000000011187210 */ /* 0x000fe40007ffe1ff */
[C---:B------:R-:W-:Y:S01]  /*0ca0*/  IADD3 R11, PT, PT, R22.reuse, 0x7f, -R11 ;  /* 0x0000007f160b7810 */ /* 0x040fe20007ffe80b */
[----:B------:R-:W-:Y:S01]  /*0cb0*/  IMAD R0, R22, -0x800000, R3 ;  /* 0xff80000016007824 */ /* 0x000fe200078e0203 */
[----:B------:R-:W0:Y:S01]  /*0cc0*/  MUFU.RCP R16, R24 ;  /* 0x0000001800107308 */ /* 0x000e220000001000 */
[----:B------:R-:W-:Y:S02]  /*0cd0*/  FADD.FTZ R17, -R24, -RZ ;  /* 0x800000ff18117221 */ /* 0x000fe40000010100 */
[----:B------:R-:W-:-:S02]  /*0ce0*/  IMAD.IADD R11, R11, 0x1, R12 ;  /* 0x000000010b0b7824 */ /* 0x000fc400078e020c */
        /* <DEDUP_REMOVED lines=42> */
.L_x_276:
[----:B------:R-:W-:-:S04]  /*0f90*/  LOP3.LUT R0, R0, 0x80000000, RZ, 0xc0, !PT ;  /* 0x8000000000007812 */ /* 0x000fc800078ec0ff */
[----:B------:R-:W-:Y:S01]  /*0fa0*/  LOP3.LUT R0, R0, 0x7f800000, RZ, 0xfc, !PT ;  /* 0x7f80000000007812 */ /* 0x000fe200078efcff */
[----:B------:R-:W-:Y:S06]  /*0fb0*/  BRA `(.L_x_277) ;  /* 0x0000000000047947 */ /* 0x000fec0003800000 */
.L_x_275:
[----:B------:R-:W-:-:S07]  /*0fc0*/  LEA R0, R11, R0, 0x17 ;  /* 0x000000000b007211 */ /* 0x000fce00078eb8ff */
.L_x_277:
[----:B------:R-:W-:Y:S05]  /*0fd0*/  BSYNC.RECONVERGENT B2 ;  /* 0x0000000000027941 */ /* 0x000fea0003800200 */
.L_x_274:
[----:B------:R-:W-:Y:S05]  /*0fe0*/  BRA `(.L_x_278) ;  /* 0x0000000000207947 */ /* 0x000fea0003800000 */
.L_x_273:
[----:B------:R-:W-:-:S04]  /*0ff0*/  LOP3.LUT R0, R0, 0x80000000, R3, 0x48, !PT ;  /* 0x8000000000007812 */ /* 0x000fc800078e4803 */
[----:B------:R-:W-:Y:S01]  /*1000*/  LOP3.LUT R0, R0, 0x7f800000, RZ, 0xfc, !PT ;  /* 0x7f80000000007812 */ /* 0x000fe200078efcff */
[----:B------:R-:W-:Y:S06]  /*1010*/  BRA `(.L_x_278) ;  /* 0x0000000000147947 */ /* 0x000fec0003800000 */
.L_x_272:
[----:B------:R-:W-:Y:S01]  /*1020*/  LOP3.LUT R0, R0, 0x80000000, R3, 0x48, !PT ;  /* 0x8000000000007812 */ /* 0x000fe200078e4803 */
[----:B------:R-:W-:Y:S06]  /*1030*/  BRA `(.L_x_278) ;  /* 0x00000000000c7947 */ /* 0x000fec0003800000 */
.L_x_271:
[----:B------:R-:W0:Y:S01]  /*1040*/  MUFU.RSQ R0, -QNAN ;  /* 0xffc0000000007908 */ /* 0x000e220000001400 */
[----:B------:R-:W-:Y:S05]  /*1050*/  BRA `(.L_x_278) ;  /* 0x0000000000047947 */ /* 0x000fea0003800000 */
.L_x_270:
[----:B------:R-:W-:-:S07]  /*1060*/  FADD.FTZ R0, R3, R0 ;  /* 0x0000000003007221 */ /* 0x000fce0000010000 */
.L_x_278:
[----:B------:R-:W-:Y:S05]  /*1070*/  BSYNC.RECONVERGENT B1 ;  /* 0x0000000000017941 */ /* 0x000fea0003800200 */
.L_x_268:
[----:B------:R-:W-:-:S04]  /*1080*/  HFMA2 R3, -RZ, RZ, 0, 0 ;  /* 0x00000000ff037431 */ /* 0x000fc800000001ff */
[----:B0-----:R-:W-:Y:S05]  /*1090*/  RET.REL.NODEC R2 `(_Z9classicKSPfS_) ;  /* 0xffffffec02d87950 */ /* 0x001fea0003c3ffff */
.L_x_279:
        /* <DEDUP_REMOVED lines=14> */
.L_x_283:


//--------------------- .nv.shared._Z12wholeDiamondPfS_i --------------------------
	.section	.nv.shared._Z12wholeDiamondPfS_i,"aw",@nobits
	.sectionflags	@""
	.align	16
	.zero		1024


//--------------------- .nv.shared.reserved.0     --------------------------
	.section	.nv.shared.reserved.0,"aw",@nobits
	.weak		__nv_reservedSMEM_offset_0_alias
	.size		__nv_reservedSMEM_offset_0_alias, 0, 64
	.other		__nv_reservedSMEM_offset_0_alias,@"STO_CUDA_RESERVED_SHARED STV_DEFAULT"
__nv_reservedSMEM_offset_0_alias:
	.zero		0
	.zero		64


//--------------------- .nv.shared._Z12downTrianglePfS_S_ --------------------------
	.section	.nv.shared._Z12downTrianglePfS_S_,"aw",@nobits
	.sectionflags	@""
	.align	16
	.zero		1024


//--------------------- .nv.shared._Z10upTrianglePfS_S_ --------------------------
	.section	.nv.shared._Z10upTrianglePfS_S_,"aw",@nobits
	.sectionflags	@""
	.align	16
	.zero		1024


//--------------------- .nv.shared._Z9classicKSPfS_ --------------------------
	.section	.nv.shared._Z9classicKSPfS_,"aw",@nobits
	.sectionflags	@""
	.align	16
	.zero		1024


//--------------------- .nv.constant0._Z12wholeDiamondPfS_i --------------------------
	.section	.nv.constant0._Z12wholeDiamondPfS_i,"a",@progbits
	.sectionflags	@""
	.align	4
.nv.constant0._Z12wholeDiamondPfS_i:
	.zero		916


//--------------------- .nv.constant0._Z12downTrianglePfS_S_ --------------------------
	.section	.nv.constant0._Z12downTrianglePfS_S_,"a",@progbits
	.sectionflags	@""
	.align	4
.nv.constant0._Z12downTrianglePfS_S_:
	.zero		920


//--------------------- .nv.constant0._Z10upTrianglePfS_S_ --------------------------
	.section	.nv.constant0._Z10upTrianglePfS_S_,"a",@progbits
	.sectionflags	@""
	.align	4
.nv.constant0._Z10upTrianglePfS_S_:
	.zero		920


//--------------------- .nv.constant0._Z9classicKSPfS_ --------------------------
	.section	.nv.constant0._Z9classicKSPfS_,"a",@progbits
	.sectionflags	@""
	.align	4
.nv.constant0._Z9classicKSPfS_:
	.zero		912


//--------------------- SYMBOLS --------------------------

	.type		.nv.reservedSmem.offset0,@object
	.size		.nv.reservedSmem.offset0,0x4
	.type		.nv.reservedSmem.cap,@object
	.size		.nv.reservedSmem.cap,0x4
